// auto-generated by cutlass_sweep.gemm — config: {"arch": "sm_100", "cluster_m": 8, "cluster_n": 1, "dtype": "mxfp8_e5m2", "dtype_b": "mxfp8_e5m2", "layout": "nt", "stages": 0, "tile_k": 256, "tile_m": 256, "tile_n": 64}
#include "cutlass/cutlass.h"
#include "cutlass/gemm/collective/collective_builder.hpp"
#include "cutlass/gemm/device/gemm_universal_adapter.h"
#include "cutlass/gemm/kernel/gemm_universal.hpp"
#include "cutlass/epilogue/collective/collective_builder.hpp"

using ElemA = cutlass::mx_float8_t<cutlass::float_e5m2_t>;
using ElemB = cutlass::mx_float8_t<cutlass::float_e5m2_t>;
using ElemCD = cutlass::bfloat16_t;
using Acc  = float;
using TileShape    = cute::Shape<cute::_256, cute::_64, cute::_256>;
using ClusterShape = cute::Shape<cute::_8, cute::_1, cute::_1>;

using CollectiveEpilogue = typename cutlass::epilogue::collective::CollectiveBuilder<
    cutlass::arch::Sm100, cutlass::arch::OpClassTensorOp,
    TileShape, ClusterShape,
    cutlass::epilogue::collective::EpilogueTileAuto,
    Acc, Acc,
    ElemCD, cutlass::layout::RowMajor, 128 / cutlass::sizeof_bits<ElemCD>::value,
    ElemCD, cutlass::layout::RowMajor, 128 / cutlass::sizeof_bits<ElemCD>::value,
    cutlass::epilogue::collective::EpilogueScheduleAuto
  >::CollectiveOp;

using CollectiveMainloop = typename cutlass::gemm::collective::CollectiveBuilder<
    cutlass::arch::Sm100, cutlass::arch::OpClassBlockScaledTensorOp,
    ElemA, cutlass::layout::RowMajor, 32,
    ElemB, cutlass::layout::ColumnMajor, 32,
    Acc,
    TileShape, ClusterShape,
    cutlass::gemm::collective::StageCountAutoCarveout<static_cast<int>(sizeof(typename CollectiveEpilogue::SharedStorage))>,
    cutlass::gemm::collective::KernelScheduleAuto
  >::CollectiveOp;

using GemmKernel = cutlass::gemm::kernel::GemmUniversal<
    cute::Shape<int,int,int,int>,
    CollectiveMainloop,
    CollectiveEpilogue
>;
using Gemm = cutlass::gemm::device::GemmUniversalAdapter<GemmKernel>;

// Force the device kernel symbol into the cubin without needing a host main.
auto* _anchor = &cutlass::device_kernel<GemmKernel>;


// ===== COMPILED SASS (sm_100a) =====

	.target	sm_100a

	.elftype	@"ET_EXEC"


//--------------------- .note.nv.tkinfo           --------------------------
	.section	.note.nv.tkinfo,"",@"SHT_NOTE"
	.sectionflags	@"SHF_NOTE_NV_TKINFO"
	.tkinfo
        /*0018*/ 	.word	0x00000002
        /*0030*/ 	.string	""
        /*0030*/ 	.string	"ptxas"
        /*0030*/ 	.string	"Cuda compilation tools, release 13.0, V13.0.88"
        /*0030*/ 	.string	"Build cuda_13.0.r13.0/compiler.36424714_0"
        /*0030*/ 	.string	"-arch sm_100a -m 64 "



//--------------------- .note.nv.cuinfo           --------------------------
	.section	.note.nv.cuinfo,"",@"SHT_NOTE"
	.sectionflags	@"SHF_NOTE_NV_CUINFO"
        /*0018*/ 	.short	0x0002
        /*001a*/ 	.short	0x0064
        /*001c*/ 	.short	0x0082
	.zero		2


//--------------------- .nv.info                  --------------------------
	.section	.nv.info,"",@"SHT_CUDA_INFO"
	.align	4


	//----- nvinfo : EIATTR_REGCOUNT
	.align		4
        /*0000*/ 	.byte	0x04, 0x2f
        /*0002*/ 	.short	(.L_19 - .L_18)
	.align		4
.L_18:
        /*0004*/ 	.word	index@(_ZN7cutlass13device_kernelINS_4gemm6kernel13GemmUniversalIN4cute5tupleIJiiiiEEENS1_10collective13CollectiveMmaINS1_46MainloopSm100TmaUmmaWarpSpecializedBlockScaledILi4ELi2ELi2ENS5_IJNS4_1CILi8EEENSA_ILi1EEESC_EEEEENS5_IJNSA_ILi256EEENSA_ILi64EEESF_EEENS5_IJNS_12float_e5m2_tENS_13float_ue8m0_tEEEENS5_IJNS5_IJlSC_lEEENS4_6LayoutINS5_IJNS5_IJNS5_IJNSA_ILi32EEENSA_ILi4EEEEEEiEEESQ_NS5_IJSC_iEEEEEENS5_IJNS5_IJNS5_IJNSA_ILi16EEESO_EEEiEEENS5_IJNS5_IJNSA_ILi0EEESC_EEENSA_ILi512EEEEEENS5_IJSW_iEEEEEEEEEEESK_S13_NS4_8TiledMMAINS4_8MMA_AtomIJNS4_27SM100_MMA_MXF8F6F4_2x1SM_SSISI_SI_fSJ_Li256ELi64ELNS4_4UMMA5MajorE0ELS18_0ELNS17_7ScaleInE0ELS19_0EEEEEENSM_INS5_IJSC_SC_SC_EEENS5_IJSW_SW_SW_EEEEENS5_IJNS4_10UnderscoreES1F_S1F_EEEEENS5_IJNS4_18SM100_TMA_2SM_LOADES1I_EEENS5_IJNS4_14ComposedLayoutINS4_7SwizzleILi3ELi4ELi3EEENS4_18smem_ptr_flag_bitsILi8EEENSM_INS5_IJSB_NSA_ILi128EEEEEENS5_IJS1P_SC_EEEEEEENSM_INS5_IJNS5_IJNS5_IJSP_SC_EEENS5_IJSN_SC_EEEEEESC_NS5_IJSO_NSA_ILi2EEEEEEEEENS5_IJNS5_IJNS5_IJSU_SY_EEESX_EEESW_NS5_IJSC_SY_EEEEEEEEEEEvNS4_8identityENS5_IJNS4_28SM100_TMA_2SM_LOAD_MULTICASTES27_EEES25_vS26_EENS_8epilogue10collective18CollectiveEpilogueINS2A_23Sm100TmaWarpSpecializedILi3ELi2ELi32ELb1ELb0EEEJNS5_IJS1P_SG_SF_EEENS5_IJNSM_IS1P_SC_EENSM_ISN_SC_EEEEENS_10bfloat16_tESL_S2J_SL_NS2A_6fusion15FusionCallbacksIS2E_NS2K_17LinearCombinationIS2J_fS2J_fLNS_15FloatRoundStyleE2EEES2F_S2I_JEEENS4_5SM1004TMEM4LOAD26SM100_TMEM_LOAD_32dp32b32xENS4_13SM90_TMA_LOADENS1K_INS1L_ILi2ELi4ELi3EEENS1N_ILi16EEENSM_INS5_IJSB_SN_EEES1V_EEEENS4_39AutoVectorizingCopyWithAssumedAlignmentILi128EEENS4_14SM90_TMA_STOREES2Z_S31_S31_EEEvvEEEEvNT_6ParamsE)
        /*0008*/ 	.word	0x0000007a


	//----- nvinfo : EIATTR_FRAME_SIZE
	.align		4
.L_19:
        /*000c*/ 	.byte	0x04, 0x11
        /*000e*/ 	.short	(.L_21 - .L_20)
	.align		4
.L_20:
        /*0010*/ 	.word	index@($__internal_2_$__cuda_sm10x_tcgen05_guardrail_trap_unallocated_columns_being_dealloced)
        /*0014*/ 	.word	0x00000000


	//----- nvinfo : EIATTR_FRAME_SIZE
	.align		4
.L_21:
        /*0018*/ 	.byte	0x04, 0x11
        /*001a*/ 	.short	(.L_23 - .L_22)
	.align		4
.L_22:
        /*001c*/ 	.word	index@($__internal_1_$__cuda_sm10x_tcgen05_guardrail_trap_phase_invalid_during_alloc)
        /*0020*/ 	.word	0x00000000


	//----- nvinfo : EIATTR_FRAME_SIZE
	.align		4
.L_23:
        /*0024*/ 	.byte	0x04, 0x11
        /*0026*/ 	.short	(.L_25 - .L_24)
	.align		4
.L_24:
        /*0028*/ 	.word	index@($__internal_0_$__cuda_sm10x_tcgen05_guardrail_trap_col_being_dealloced_not_returned_by_alloc)
        /*002c*/ 	.word	0x00000000


	//----- nvinfo : EIATTR_FRAME_SIZE
	.align		4
.L_25:
        /*0030*/ 	.byte	0x04, 0x11
        /*0032*/ 	.short	(.L_27 - .L_26)
	.align		4
.L_26:
        /*0034*/ 	.word	index@(_ZN7cutlass13device_kernelINS_4gemm6kernel13GemmUniversalIN4cute5tupleIJiiiiEEENS1_10collective13CollectiveMmaINS1_46MainloopSm100TmaUmmaWarpSpecializedBlockScaledILi4ELi2ELi2ENS5_IJNS4_1CILi8EEENSA_ILi1EEESC_EEEEENS5_IJNSA_ILi256EEENSA_ILi64EEESF_EEENS5_IJNS_12float_e5m2_tENS_13float_ue8m0_tEEEENS5_IJNS5_IJlSC_lEEENS4_6LayoutINS5_IJNS5_IJNS5_IJNSA_ILi32EEENSA_ILi4EEEEEEiEEESQ_NS5_IJSC_iEEEEEENS5_IJNS5_IJNS5_IJNSA_ILi16EEESO_EEEiEEENS5_IJNS5_IJNSA_ILi0EEESC_EEENSA_ILi512EEEEEENS5_IJSW_iEEEEEEEEEEESK_S13_NS4_8TiledMMAINS4_8MMA_AtomIJNS4_27SM100_MMA_MXF8F6F4_2x1SM_SSISI_SI_fSJ_Li256ELi64ELNS4_4UMMA5MajorE0ELS18_0ELNS17_7ScaleInE0ELS19_0EEEEEENSM_INS5_IJSC_SC_SC_EEENS5_IJSW_SW_SW_EEEEENS5_IJNS4_10UnderscoreES1F_S1F_EEEEENS5_IJNS4_18SM100_TMA_2SM_LOADES1I_EEENS5_IJNS4_14ComposedLayoutINS4_7SwizzleILi3ELi4ELi3EEENS4_18smem_ptr_flag_bitsILi8EEENSM_INS5_IJSB_NSA_ILi128EEEEEENS5_IJS1P_SC_EEEEEEENSM_INS5_IJNS5_IJNS5_IJSP_SC_EEENS5_IJSN_SC_EEEEEESC_NS5_IJSO_NSA_ILi2EEEEEEEEENS5_IJNS5_IJNS5_IJSU_SY_EEESX_EEESW_NS5_IJSC_SY_EEEEEEEEEEEvNS4_8identityENS5_IJNS4_28SM100_TMA_2SM_LOAD_MULTICASTES27_EEES25_vS26_EENS_8epilogue10collective18CollectiveEpilogueINS2A_23Sm100TmaWarpSpecializedILi3ELi2ELi32ELb1ELb0EEEJNS5_IJS1P_SG_SF_EEENS5_IJNSM_IS1P_SC_EENSM_ISN_SC_EEEEENS_10bfloat16_tESL_S2J_SL_NS2A_6fusion15FusionCallbacksIS2E_NS2K_17LinearCombinationIS2J_fS2J_fLNS_15FloatRoundStyleE2EEES2F_S2I_JEEENS4_5SM1004TMEM4LOAD26SM100_TMEM_LOAD_32dp32b32xENS4_13SM90_TMA_LOADENS1K_INS1L_ILi2ELi4ELi3EEENS1N_ILi16EEENSM_INS5_IJSB_SN_EEES1V_EEEENS4_39AutoVectorizingCopyWithAssumedAlignmentILi128EEENS4_14SM90_TMA_STOREES2Z_S31_S31_EEEvvEEEEvNT_6ParamsE)
        /*0038*/ 	.word	0x00000000


	//----- nvinfo : EIATTR_MIN_STACK_SIZE
	.align		4
.L_27:
        /*003c*/ 	.byte	0x04, 0x12
        /*003e*/ 	.short	(.L_29 - .L_28)
	.align		4
.L_28:
        /*0040*/ 	.word	index@(_ZN7cutlass13device_kernelINS_4gemm6kernel13GemmUniversalIN4cute5tupleIJiiiiEEENS1_10collective13CollectiveMmaINS1_46MainloopSm100TmaUmmaWarpSpecializedBlockScaledILi4ELi2ELi2ENS5_IJNS4_1CILi8EEENSA_ILi1EEESC_EEEEENS5_IJNSA_ILi256EEENSA_ILi64EEESF_EEENS5_IJNS_12float_e5m2_tENS_13float_ue8m0_tEEEENS5_IJNS5_IJlSC_lEEENS4_6LayoutINS5_IJNS5_IJNS5_IJNSA_ILi32EEENSA_ILi4EEEEEEiEEESQ_NS5_IJSC_iEEEEEENS5_IJNS5_IJNS5_IJNSA_ILi16EEESO_EEEiEEENS5_IJNS5_IJNSA_ILi0EEESC_EEENSA_ILi512EEEEEENS5_IJSW_iEEEEEEEEEEESK_S13_NS4_8TiledMMAINS4_8MMA_AtomIJNS4_27SM100_MMA_MXF8F6F4_2x1SM_SSISI_SI_fSJ_Li256ELi64ELNS4_4UMMA5MajorE0ELS18_0ELNS17_7ScaleInE0ELS19_0EEEEEENSM_INS5_IJSC_SC_SC_EEENS5_IJSW_SW_SW_EEEEENS5_IJNS4_10UnderscoreES1F_S1F_EEEEENS5_IJNS4_18SM100_TMA_2SM_LOADES1I_EEENS5_IJNS4_14ComposedLayoutINS4_7SwizzleILi3ELi4ELi3EEENS4_18smem_ptr_flag_bitsILi8EEENSM_INS5_IJSB_NSA_ILi128EEEEEENS5_IJS1P_SC_EEEEEEENSM_INS5_IJNS5_IJNS5_IJSP_SC_EEENS5_IJSN_SC_EEEEEESC_NS5_IJSO_NSA_ILi2EEEEEEEEENS5_IJNS5_IJNS5_IJSU_SY_EEESX_EEESW_NS5_IJSC_SY_EEEEEEEEEEEvNS4_8identityENS5_IJNS4_28SM100_TMA_2SM_LOAD_MULTICASTES27_EEES25_vS26_EENS_8epilogue10collective18CollectiveEpilogueINS2A_23Sm100TmaWarpSpecializedILi3ELi2ELi32ELb1ELb0EEEJNS5_IJS1P_SG_SF_EEENS5_IJNSM_IS1P_SC_EENSM_ISN_SC_EEEEENS_10bfloat16_tESL_S2J_SL_NS2A_6fusion15FusionCallbacksIS2E_NS2K_17LinearCombinationIS2J_fS2J_fLNS_15FloatRoundStyleE2EEES2F_S2I_JEEENS4_5SM1004TMEM4LOAD26SM100_TMEM_LOAD_32dp32b32xENS4_13SM90_TMA_LOADENS1K_INS1L_ILi2ELi4ELi3EEENS1N_ILi16EEENSM_INS5_IJSB_SN_EEES1V_EEEENS4_39AutoVectorizingCopyWithAssumedAlignmentILi128EEENS4_14SM90_TMA_STOREES2Z_S31_S31_EEEvvEEEEvNT_6ParamsE)
        /*0044*/ 	.word	0x00000000
.L_29:


//--------------------- .nv.compat                --------------------------
	.section	.nv.compat,"",@"SHT_CUDA_COMPAT_INFO"
	.align	4
        /*0000*/ 	.byte	0x02, 0x09, 0x01, 0x00, 0x02, 0x02, 0x02, 0x00, 0x02, 0x05, 0x05, 0x00, 0x03, 0x07, 0x01, 0x01
        /*0010*/ 	.byte	0x02, 0x03, 0x01, 0x00, 0x02, 0x06, 0x01, 0x00, 0x04, 0x0b, 0x08, 0x00, 0x09, 0x00, 0x00, 0x00
        /*0020*/ 	.byte	0x00, 0x00, 0x00, 0x00


//--------------------- .nv.info._ZN7cutlass13device_kernelINS_4gemm6kernel13GemmUniversalIN4cute5tupleIJiiiiEEENS1_10collective13CollectiveMmaINS1_46MainloopSm100TmaUmmaWarpSpecializedBlockScaledILi4ELi2ELi2ENS5_IJNS4_1CILi8EEENSA_ILi1EEESC_EEEEENS5_IJNSA_ILi256EEENSA_ILi64EEESF_EEENS5_IJNS_12float_e5m2_tENS_13float_ue8m0_tEEEENS5_IJNS5_IJlSC_lEEENS4_6LayoutINS5_IJNS5_IJNS5_IJNSA_ILi32EEENSA_ILi4EEEEEEiEEESQ_NS5_IJSC_iEEEEEENS5_IJNS5_IJNS5_IJNSA_ILi16EEESO_EEEiEEENS5_IJNS5_IJNSA_ILi0EEESC_EEENSA_ILi512EEEEEENS5_IJSW_iEEEEEEEEEEESK_S13_NS4_8TiledMMAINS4_8MMA_AtomIJNS4_27SM100_MMA_MXF8F6F4_2x1SM_SSISI_SI_fSJ_Li256ELi64ELNS4_4UMMA5MajorE0ELS18_0ELNS17_7ScaleInE0ELS19_0EEEEEENSM_INS5_IJSC_SC_SC_EEENS5_IJSW_SW_SW_EEEEENS5_IJNS4_10UnderscoreES1F_S1F_EEEEENS5_IJNS4_18SM100_TMA_2SM_LOADES1I_EEENS5_IJNS4_14ComposedLayoutINS4_7SwizzleILi3ELi4ELi3EEENS4_18smem_ptr_flag_bitsILi8EEENSM_INS5_IJSB_NSA_ILi128EEEEEENS5_IJS1P_SC_EEEEEEENSM_INS5_IJNS5_IJNS5_IJSP_SC_EEENS5_IJSN_SC_EEEEEESC_NS5_IJSO_NSA_ILi2EEEEEEEEENS5_IJNS5_IJNS5_IJSU_SY_EEESX_EEESW_NS5_IJSC_SY_EEEEEEEEEEEvNS4_8identityENS5_IJNS4_28SM100_TMA_2SM_LOAD_MULTICASTES27_EEES25_vS26_EENS_8epilogue10collective18CollectiveEpilogueINS2A_23Sm100TmaWarpSpecializedILi3ELi2ELi32ELb1ELb0EEEJNS5_IJS1P_SG_SF_EEENS5_IJNSM_IS1P_SC_EENSM_ISN_SC_EEEEENS_10bfloat16_tESL_S2J_SL_NS2A_6fusion15FusionCallbacksIS2E_NS2K_17LinearCombinationIS2J_fS2J_fLNS_15FloatRoundStyleE2EEES2F_S2I_JEEENS4_5SM1004TMEM4LOAD26SM100_TMEM_LOAD_32dp32b32xENS4_13SM90_TMA_LOADENS1K_INS1L_ILi2ELi4ELi3EEENS1N_ILi16EEENSM_INS5_IJSB_SN_EEES1V_EEEENS4_39AutoVectorizingCopyWithAssumedAlignmentILi128EEENS4_14SM90_TMA_STOREES2Z_S31_S31_EEEvvEEEEvNT_6ParamsE --------------------------
	.section	.nv.info._ZN7cutlass13device_kernelINS_4gemm6kernel13GemmUniversalIN4cute5tupleIJiiiiEEENS1_10collective13CollectiveMmaINS1_46MainloopSm100TmaUmmaWarpSpecializedBlockScaledILi4ELi2ELi2ENS5_IJNS4_1CILi8EEENSA_ILi1EEESC_EEEEENS5_IJNSA_ILi256EEENSA_ILi64EEESF_EEENS5_IJNS_12float_e5m2_tENS_13float_ue8m0_tEEEENS5_IJNS5_IJlSC_lEEENS4_6LayoutINS5_IJNS5_IJNS5_IJNSA_ILi32EEENSA_ILi4EEEEEEiEEESQ_NS5_IJSC_iEEEEEENS5_IJNS5_IJNS5_IJNSA_ILi16EEESO_EEEiEEENS5_IJNS5_IJNSA_ILi0EEESC_EEENSA_ILi512EEEEEENS5_IJSW_iEEEEEEEEEEESK_S13_NS4_8TiledMMAINS4_8MMA_AtomIJNS4_27SM100_MMA_MXF8F6F4_2x1SM_SSISI_SI_fSJ_Li256ELi64ELNS4_4UMMA5MajorE0ELS18_0ELNS17_7ScaleInE0ELS19_0EEEEEENSM_INS5_IJSC_SC_SC_EEENS5_IJSW_SW_SW_EEEEENS5_IJNS4_10UnderscoreES1F_S1F_EEEEENS5_IJNS4_18SM100_TMA_2SM_LOADES1I_EEENS5_IJNS4_14ComposedLayoutINS4_7SwizzleILi3ELi4ELi3EEENS4_18smem_ptr_flag_bitsILi8EEENSM_INS5_IJSB_NSA_ILi128EEEEEENS5_IJS1P_SC_EEEEEEENSM_INS5_IJNS5_IJNS5_IJSP_SC_EEENS5_IJSN_SC_EEEEEESC_NS5_IJSO_NSA_ILi2EEEEEEEEENS5_IJNS5_IJNS5_IJSU_SY_EEESX_EEESW_NS5_IJSC_SY_EEEEEEEEEEEvNS4_8identityENS5_IJNS4_28SM100_TMA_2SM_LOAD_MULTICASTES27_EEES25_vS26_EENS_8epilogue10collective18CollectiveEpilogueINS2A_23Sm100TmaWarpSpecializedILi3ELi2ELi32ELb1ELb0EEEJNS5_IJS1P_SG_SF_EEENS5_IJNSM_IS1P_SC_EENSM_ISN_SC_EEEEENS_10bfloat16_tESL_S2J_SL_NS2A_6fusion15FusionCallbacksIS2E_NS2K_17LinearCombinationIS2J_fS2J_fLNS_15FloatRoundStyleE2EEES2F_S2I_JEEENS4_5SM1004TMEM4LOAD26SM100_TMEM_LOAD_32dp32b32xENS4_13SM90_TMA_LOADENS1K_INS1L_ILi2ELi4ELi3EEENS1N_ILi16EEENSM_INS5_IJSB_SN_EEES1V_EEEENS4_39AutoVectorizingCopyWithAssumedAlignmentILi128EEENS4_14SM90_TMA_STOREES2Z_S31_S31_EEEvvEEEEvNT_6ParamsE,"",@"SHT_CUDA_INFO"
	.sectionflags	@""
	.align	4


	//----- nvinfo : EIATTR_CUDA_API_VERSION
	.align		4
        /*0000*/ 	.byte	0x04, 0x37
        /*0002*/ 	.short	(.L_31 - .L_30)
.L_30:
        /*0004*/ 	.word	0x00000082


	//----- nvinfo : EIATTR_KPARAM_INFO
	.align		4
.L_31:
        /*0008*/ 	.byte	0x04, 0x17
        /*000a*/ 	.short	(.L_33 - .L_32)
.L_32:
        /*000c*/ 	.word	0x00000000
        /*0010*/ 	.short	0x0000
        /*0012*/ 	.short	0x0000
        /*0014*/ 	.byte	0x00, 0xf0, 0x01, 0x30


	//----- nvinfo : EIATTR_AT_ENTRY_FRAGMENTS
	.align		4
.L_33:
        /*0018*/ 	.byte	0x04, 0x4f
        /*001a*/ 	.short	(.L_35 - .L_34)


	//   ....[0]....
.L_34:
        /*001c*/ 	.word	0x00000007


	//----- nvinfo : EIATTR_RESERVED_SMEM_USED
	.align		4
.L_35:
        /*0020*/ 	.byte	0x01, 0x41
	.zero		2


	//----- nvinfo : EIATTR_SPARSE_MMA_MASK
	.align		4
        /*0024*/ 	.byte	0x03, 0x50
        /*0026*/ 	.short	0x0000


	//----- nvinfo : EIATTR_TCGEN05_2CTA_USED
	.align		4
        /*0028*/ 	.byte	0x01, 0x52
	.zero		2


	//----- nvinfo : EIATTR_MAXREG_COUNT
	.align		4
        /*002c*/ 	.byte	0x03, 0x1b
        /*002e*/ 	.short	0x00ff


	//----- nvinfo : EIATTR_NUM_BARRIERS
	.align		4
        /*0030*/ 	.byte	0x02, 0x4c
        /*0032*/ 	.byte	0x07
	.zero		1


	//----- nvinfo : EIATTR_EXTERNS
	.align		4
        /*0034*/ 	.byte	0x04, 0x0f
        /*0036*/ 	.short	(.L_37 - .L_36)


	//   ....[0]....
	.align		4
.L_36:
        /*0038*/ 	.word	index@(__assertfail)


	//----- nvinfo : EIATTR_MERCURY_ISA_VERSION
	.align		4
.L_37:
        /*003c*/ 	.byte	0x03, 0x5f
        /*003e*/ 	.short	0x0101


	//----- nvinfo : EIATTR_INT_WARP_WIDE_INSTR_OFFSETS
	.align		4
        /*0040*/ 	.byte	0x04, 0x31
        /*0042*/ 	.short	(.L_39 - .L_38)


	//   ....[0]....
.L_38:
        /*0044*/ 	.word	0x00000e20


	//   ....[1]....
        /*0048*/ 	.word	0x00000ed0


	//   ....[2]....
        /*004c*/ 	.word	0x00005690


	//   ....[3]....
        /*0050*/ 	.word	0x000056b0


	//   ....[4]....
        /*0054*/ 	.word	0x000056e0


	//   ....[5]....
        /*0058*/ 	.word	0x00006260


	//   ....[6]....
        /*005c*/ 	.word	0x00006390


	//   ....[7]....
        /*0060*/ 	.word	0x000064e0


	//   ....[8]....
        /*0064*/ 	.word	0x00006600


	//----- nvinfo : EIATTR_COOP_GROUP_MASK_REGIDS
	.align		4
.L_39:
        /*0068*/ 	.byte	0x04, 0x29
        /*006a*/ 	.short	(.L_41 - .L_40)


	//   ....[0]....
.L_40:
        /*006c*/ 	.word	0xffffffff


	//   ....[1]....
        /*0070*/ 	.word	0xffffffff


	//   ....[2]....
        /*0074*/ 	.word	0xffffffff


	//   ....[3]....
        /*0078*/ 	.word	0xffffffff


	//   ....[4]....
        /*007c*/ 	.word	0xffffffff


	//   ....[5]....
        /*0080*/ 	.word	0xffffffff


	//   ....[6]....
        /*0084*/ 	.word	0xffffffff


	//   ....[7]....
        /*0088*/ 	.word	0xffffffff


	//   ....[8]....
        /*008c*/ 	.word	0xffffffff


	//   ....[9]....
        /*0090*/ 	.word	0xffffffff


	//   ....[10]....
        /*0094*/ 	.word	0xffffffff


	//   ....[11]....
        /*0098*/ 	.word	0xffffffff


	//   ....[12]....
        /*009c*/ 	.word	0xffffffff


	//   ....[13]....
        /*00a0*/ 	.word	0xffffffff


	//----- nvinfo : EIATTR_COOP_GROUP_INSTR_OFFSETS
	.align		4
.L_41:
        /*00a4*/ 	.byte	0x04, 0x28
        /*00a6*/ 	.short	(.L_43 - .L_42)


	//   ....[0]....
.L_42:
        /*00a8*/ 	.word	0x000000d0


	//   ....[1]....
        /*00ac*/ 	.word	0x000005b0


	//   ....[2]....
        /*00b0*/ 	.word	0x00000790


	//   ....[3]....
        /*00b4*/ 	.word	0x00000910


	//   ....[4]....
        /*00b8*/ 	.word	0x00000a10


	//   ....[5]....
        /*00bc*/ 	.word	0x00000b80


	//   ....[6]....
        /*00c0*/ 	.word	0x00000ce0


	//   ....[7]....
        /*00c4*/ 	.word	0x00000f40


	//   ....[8]....
        /*00c8*/ 	.word	0x000028b0


	//   ....[9]....
        /*00cc*/ 	.word	0x000037b0


	//   ....[10]....
        /*00d0*/ 	.word	0x00003cc0


	//   ....[11]....
        /*00d4*/ 	.word	0x00003cf0


	//   ....[12]....
        /*00d8*/ 	.word	0x00005590


	//   ....[13]....
        /*00dc*/ 	.word	0x000057a0


	//----- nvinfo : EIATTR_VRC_CTA_INIT_COUNT
	.align		4
.L_43:
        /*00e0*/ 	.byte	0x02, 0x4a
        /*00e2*/ 	.byte	0x80
	.zero		1


	//----- nvinfo : EIATTR_SYSCALL_OFFSETS
	.align		4
        /*00e4*/ 	.byte	0x04, 0x46
        /*00e6*/ 	.short	(.L_45 - .L_44)


	//   ....[0]....
.L_44:
        /*00e8*/ 	.word	0x00007310


	//   ....[1]....
        /*00ec*/ 	.word	0x00007400


	//   ....[2]....
        /*00f0*/ 	.word	0x00007ca0


	//   ....[3]....
        /*00f4*/ 	.word	0x00008980


	//----- nvinfo : EIATTR_MBARRIER_INSTR_OFFSETS
	.align		4
.L_45:
        /*00f8*/ 	.byte	0x04, 0x39
        /*00fa*/ 	.short	(.L_47 - .L_46)


	//   ....[0]....
.L_46:
        /*00fc*/ 	.word	0x00000700
        /*0100*/ 	.word	0x000000ff
        /*0104*/ 	.word	0x00000000
        /*0108*/ 	.short	0x0100
        /*010a*/ 	.byte	0x04
	.zero		1


	//   ....[1]....
        /*010c*/ 	.word	0x00000710
        /*0110*/ 	.word	0x000000ff
        /*0114*/ 	.word	0x00000020
        /*0118*/ 	.short	0x0100
        /*011a*/ 	.byte	0x04
	.zero		1


	//   ....[2]....
        /*011c*/ 	.word	0x00000720
        /*0120*/ 	.word	0x000000ff
        /*0124*/ 	.word	0x00000008
        /*0128*/ 	.short	0x0100
        /*012a*/ 	.byte	0x04
	.zero		1


	//   ....[3]....
        /*012c*/ 	.word	0x00000730
        /*0130*/ 	.word	0x000000ff
        /*0134*/ 	.word	0x00000028
        /*0138*/ 	.short	0x0100
        /*013a*/ 	.byte	0x04
	.zero		1


	//   ....[4]....
        /*013c*/ 	.word	0x00000740
        /*0140*/ 	.word	0x000000ff
        /*0144*/ 	.word	0x00000010
        /*0148*/ 	.short	0x0100
        /*014a*/ 	.byte	0x04
	.zero		1


	//   ....[5]....
        /*014c*/ 	.word	0x00000750
        /*0150*/ 	.word	0x000000ff
        /*0154*/ 	.word	0x00000030
        /*0158*/ 	.short	0x0100
        /*015a*/ 	.byte	0x04
	.zero		1


	//   ....[6]....
        /*015c*/ 	.word	0x00000760
        /*0160*/ 	.word	0x000000ff
        /*0164*/ 	.word	0x00000018
        /*0168*/ 	.short	0x0100
        /*016a*/ 	.byte	0x04
	.zero		1


	//   ....[7]....
        /*016c*/ 	.word	0x00000770
        /*0170*/ 	.word	0x000000ff
        /*0174*/ 	.word	0x00000038
        /*0178*/ 	.short	0x0100
        /*017a*/ 	.byte	0x04
	.zero		1


	//   ....[8]....
        /*017c*/ 	.word	0x000008a0
        /*0180*/ 	.word	0x000000ff
        /*0184*/ 	.word	0x00000040
        /*0188*/ 	.short	0x0100
        /*018a*/ 	.byte	0x04
	.zero		1


	//   ....[9]....
        /*018c*/ 	.word	0x000008b0
        /*0190*/ 	.word	0x000000ff
        /*0194*/ 	.word	0x00000058
        /*0198*/ 	.short	0x0100
        /*019a*/ 	.byte	0x04
	.zero		1


	//   ....[10]....
        /*019c*/ 	.word	0x000008c0
        /*01a0*/ 	.word	0x000000ff
        /*01a4*/ 	.word	0x00000048
        /*01a8*/ 	.short	0x0100
        /*01aa*/ 	.byte	0x04
	.zero		1


	//   ....[11]....
        /*01ac*/ 	.word	0x000008d0
        /*01b0*/ 	.word	0x000000ff
        /*01b4*/ 	.word	0x00000060
        /*01b8*/ 	.short	0x0100
        /*01ba*/ 	.byte	0x04
	.zero		1


	//   ....[12]....
        /*01bc*/ 	.word	0x000008e0
        /*01c0*/ 	.word	0x000000ff
        /*01c4*/ 	.word	0x00000050
        /*01c8*/ 	.short	0x0100
        /*01ca*/ 	.byte	0x04
	.zero		1


	//   ....[13]....
        /*01cc*/ 	.word	0x000008f0
        /*01d0*/ 	.word	0x000000ff
        /*01d4*/ 	.word	0x00000068
        /*01d8*/ 	.short	0x0100
        /*01da*/ 	.byte	0x04
	.zero		1


	//   ....[14]....
        /*01dc*/ 	.word	0x000009e0
        /*01e0*/ 	.word	0x000000ff
        /*01e4*/ 	.word	0x00000070
        /*01e8*/ 	.short	0x0100
        /*01ea*/ 	.byte	0x06
	.zero		1


	//   ....[15]....
        /*01ec*/ 	.word	0x000009f0
        /*01f0*/ 	.word	0x000000ff
        /*01f4*/ 	.word	0x00000078
        /*01f8*/ 	.short	0x0100
        /*01fa*/ 	.byte	0x06
	.zero		1


	//   ....[16]....
        /*01fc*/ 	.word	0x00000b30
        /*0200*/ 	.word	0x000000ff
        /*0204*/ 	.word	0x00000080
        /*0208*/ 	.short	0x0100
        /*020a*/ 	.byte	0x06
	.zero		1


	//   ....[17]....
        /*020c*/ 	.word	0x00000b40
        /*0210*/ 	.word	0x000000ff
        /*0214*/ 	.word	0x00000090
        /*0218*/ 	.short	0x0100
        /*021a*/ 	.byte	0x06
	.zero		1


	//   ....[18]....
        /*021c*/ 	.word	0x00000b50
        /*0220*/ 	.word	0x000000ff
        /*0224*/ 	.word	0x00000088
        /*0228*/ 	.short	0x0100
        /*022a*/ 	.byte	0x06
	.zero		1


	//   ....[19]....
        /*022c*/ 	.word	0x00000b60
        /*0230*/ 	.word	0x000000ff
        /*0234*/ 	.word	0x00000098
        /*0238*/ 	.short	0x0100
        /*023a*/ 	.byte	0x06
	.zero		1


	//   ....[20]....
        /*023c*/ 	.word	0x00000c90
        /*0240*/ 	.word	0x000000ff
        /*0244*/ 	.word	0x000000a0
        /*0248*/ 	.short	0x0100
        /*024a*/ 	.byte	0x04
	.zero		1


	//   ....[21]....
        /*024c*/ 	.word	0x00000ca0
        /*0250*/ 	.word	0x000000ff
        /*0254*/ 	.word	0x000000b0
        /*0258*/ 	.short	0x0100
        /*025a*/ 	.byte	0x04
	.zero		1


	//   ....[22]....
        /*025c*/ 	.word	0x00000cb0
        /*0260*/ 	.word	0x000000ff
        /*0264*/ 	.word	0x000000a8
        /*0268*/ 	.short	0x0100
        /*026a*/ 	.byte	0x04
	.zero		1


	//   ....[23]....
        /*026c*/ 	.word	0x00000cc0
        /*0270*/ 	.word	0x000000ff
        /*0274*/ 	.word	0x000000b8
        /*0278*/ 	.short	0x0100
        /*027a*/ 	.byte	0x04
	.zero		1


	//   ....[24]....
        /*027c*/ 	.word	0x00000dc0
        /*0280*/ 	.word	0x000000ff
        /*0284*/ 	.word	0x000000c0
        /*0288*/ 	.short	0x0100
        /*028a*/ 	.byte	0x04
	.zero		1


	//   ....[25]....
        /*028c*/ 	.word	0x00000dd0
        /*0290*/ 	.word	0x000000ff
        /*0294*/ 	.word	0x000000d0
        /*0298*/ 	.short	0x0100
        /*029a*/ 	.byte	0x04
	.zero		1


	//   ....[26]....
        /*029c*/ 	.word	0x00000de0
        /*02a0*/ 	.word	0x000000ff
        /*02a4*/ 	.word	0x000000c8
        /*02a8*/ 	.short	0x0100
        /*02aa*/ 	.byte	0x04
	.zero		1


	//   ....[27]....
        /*02ac*/ 	.word	0x00000df0
        /*02b0*/ 	.word	0x000000ff
        /*02b4*/ 	.word	0x000000d8
        /*02b8*/ 	.short	0x0100
        /*02ba*/ 	.byte	0x04
	.zero		1


	//   ....[28]....
        /*02bc*/ 	.word	0x00000ef0
        /*02c0*/ 	.word	0x000000ff
        /*02c4*/ 	.word	0x000000e0
        /*02c8*/ 	.short	0x0100
        /*02ca*/ 	.byte	0x06
	.zero		1


	//   ....[29]....
        /*02cc*/ 	.word	0x00001bf0
        /*02d0*/ 	.word	0x00000003
        /*02d4*/ 	.word	0x000000d0
        /*02d8*/ 	.short	0x010a
        /*02da*/ 	.byte	0xff
	.zero		1


	//   ....[30]....
        /*02dc*/ 	.word	0x00001c20
        /*02e0*/ 	.word	0x00000003
        /*02e4*/ 	.word	0x000000c0
        /*02e8*/ 	.short	0x0101
        /*02ea*/ 	.byte	0xff
	.zero		1


	//   ....[31]....
        /*02ec*/ 	.word	0x00001d20
        /*02f0*/ 	.word	0x000000ff
        /*02f4*/ 	.word	0x00000020
        /*02f8*/ 	.short	0x010a
        /*02fa*/ 	.byte	0x04
	.zero		1


	//   ....[32]....
        /*02fc*/ 	.word	0x00001e30
        /*0300*/ 	.word	0x000000ff
        /*0304*/ 	.word	0x00000020
        /*0308*/ 	.short	0x010a
        /*030a*/ 	.byte	0x06
	.zero		1


	//   ....[33]....
        /*030c*/ 	.word	0x00001f90
        /*0310*/ 	.word	0x000000ff
        /*0314*/ 	.word	0x00000020
        /*0318*/ 	.short	0x010a
        /*031a*/ 	.byte	0x04
	.zero		1


	//   ....[34]....
        /*031c*/ 	.word	0x00002330
        /*0320*/ 	.word	0x000000ff
        /*0324*/ 	.word	0x00000078
        /*0328*/ 	.short	0x0101
        /*032a*/ 	.byte	0x07
	.zero		1


	//   ....[35]....
        /*032c*/ 	.word	0x00002350
        /*0330*/ 	.word	0x000000ff
        /*0334*/ 	.word	0x00000020
        /*0338*/ 	.short	0x010a
        /*033a*/ 	.byte	0x04
	.zero		1


	//   ....[36]....
        /*033c*/ 	.word	0x000023d0
        /*0340*/ 	.word	0x000000ff
        /*0344*/ 	.word	0x00000020
        /*0348*/ 	.short	0x010a
        /*034a*/ 	.byte	0x0e
	.zero		1


	//   ....[37]....
        /*034c*/ 	.word	0x00002510
        /*0350*/ 	.word	0x000000ff
        /*0354*/ 	.word	0x00000020
        /*0358*/ 	.short	0x010a
        /*035a*/ 	.byte	0x04
	.zero		1


	//   ....[38]....
        /*035c*/ 	.word	0x000028e0
        /*0360*/ 	.word	0x00000003
        /*0364*/ 	.word	0x00000080
        /*0368*/ 	.short	0x010a
        /*036a*/ 	.byte	0xff
	.zero		1


	//   ....[39]....
        /*036c*/ 	.word	0x00002a30
        /*0370*/ 	.word	0x00000000
        /*0374*/ 	.word	0x00000000
        /*0378*/ 	.short	0x0101
        /*037a*/ 	.byte	0xff
	.zero		1


	//   ....[40]....
        /*037c*/ 	.word	0x00002ff0
        /*0380*/ 	.word	0x000000ff
        /*0384*/ 	.word	0x00000000
        /*0388*/ 	.short	0x010a
        /*038a*/ 	.byte	0x04
	.zero		1


	//   ....[41]....
        /*038c*/ 	.word	0x00003080
        /*0390*/ 	.word	0x000000ff
        /*0394*/ 	.word	0x00000000
        /*0398*/ 	.short	0x010a
        /*039a*/ 	.byte	0x05
	.zero		1


	//   ....[42]....
        /*039c*/ 	.word	0x00003110
        /*03a0*/ 	.word	0x000000ff
        /*03a4*/ 	.word	0x00000000
        /*03a8*/ 	.short	0x010a
        /*03aa*/ 	.byte	0x05
	.zero		1


	//   ....[43]....
        /*03ac*/ 	.word	0x000031b0
        /*03b0*/ 	.word	0x00000000
        /*03b4*/ 	.word	0x00000000
        /*03b8*/ 	.short	0x010a
        /*03ba*/ 	.byte	0xff
	.zero		1


	//   ....[44]....
        /*03bc*/ 	.word	0x00003300
        /*03c0*/ 	.word	0x00000000
        /*03c4*/ 	.word	0x000000c0
        /*03c8*/ 	.short	0x010a
        /*03ca*/ 	.byte	0xff
	.zero		1


	//   ....[45]....
        /*03cc*/ 	.word	0x00003370
        /*03d0*/ 	.word	0x00000008
        /*03d4*/ 	.word	0x00000000
        /*03d8*/ 	.short	0x0101
        /*03da*/ 	.byte	0xff
	.zero		1


	//   ....[46]....
        /*03dc*/ 	.word	0x00003390
        /*03e0*/ 	.word	0x000000ff
        /*03e4*/ 	.word	0x00000090
        /*03e8*/ 	.short	0x010a
        /*03ea*/ 	.byte	0x04
	.zero		1


	//   ....[47]....
        /*03ec*/ 	.word	0x000034b0
        /*03f0*/ 	.word	0x00000000
        /*03f4*/ 	.word	0x00000080
        /*03f8*/ 	.short	0x010a
        /*03fa*/ 	.byte	0xff
	.zero		1


	//   ....[48]....
        /*03fc*/ 	.word	0x000035b0
        /*0400*/ 	.word	0x00000000
        /*0404*/ 	.word	0x00000000
        /*0408*/ 	.short	0x0101
        /*040a*/ 	.byte	0xff
	.zero		1


	//   ....[49]....
        /*040c*/ 	.word	0x00003640
        /*0410*/ 	.word	0x000000ff
        /*0414*/ 	.word	0x00000090
        /*0418*/ 	.short	0x0106
        /*041a*/ 	.byte	0x04
	.zero		1


	//   ....[50]....
        /*041c*/ 	.word	0x00003660
        /*0420*/ 	.word	0x000000ff
        /*0424*/ 	.word	0x00000090
        /*0428*/ 	.short	0x010a
        /*042a*/ 	.byte	0x04
	.zero		1


	//   ....[51]....
        /*042c*/ 	.word	0x000036f0
        /*0430*/ 	.word	0x000000ff
        /*0434*/ 	.word	0x00000090
        /*0438*/ 	.short	0x0106
        /*043a*/ 	.byte	0x07
	.zero		1


	//   ....[52]....
        /*043c*/ 	.word	0x00003730
        /*0440*/ 	.word	0x00000000
        /*0444*/ 	.word	0x00000090
        /*0448*/ 	.short	0x010a
        /*044a*/ 	.byte	0xff
	.zero		1


	//   ....[53]....
        /*044c*/ 	.word	0x000039a0
        /*0450*/ 	.word	0x000000ff
        /*0454*/ 	.word	0x00000008
        /*0458*/ 	.short	0x010a
        /*045a*/ 	.byte	0x05
	.zero		1


	//   ....[54]....
        /*045c*/ 	.word	0x000039c0
        /*0460*/ 	.word	0x000000ff
        /*0464*/ 	.word	0x00000008
        /*0468*/ 	.short	0x010a
        /*046a*/ 	.byte	0x05
	.zero		1


	//   ....[55]....
        /*046c*/ 	.word	0x00003b60
        /*0470*/ 	.word	0x000000ff
        /*0474*/ 	.word	0x00000008
        /*0478*/ 	.short	0x010a
        /*047a*/ 	.byte	0x05
	.zero		1


	//   ....[56]....
        /*047c*/ 	.word	0x00003b80
        /*0480*/ 	.word	0x000000ff
        /*0484*/ 	.word	0x00000008
        /*0488*/ 	.short	0x010a
        /*048a*/ 	.byte	0x05
	.zero		1


	//   ....[57]....
        /*048c*/ 	.word	0x00003c50
        /*0490*/ 	.word	0x000000ff
        /*0494*/ 	.word	0x00000000
        /*0498*/ 	.short	0x0101
        /*049a*/ 	.byte	0x04
	.zero		1


	//   ....[58]....
        /*049c*/ 	.word	0x00004280
        /*04a0*/ 	.word	0x00000008
        /*04a4*/ 	.word	0x00000080
        /*04a8*/ 	.short	0x010a
        /*04aa*/ 	.byte	0xff
	.zero		1


	//   ....[59]....
        /*04ac*/ 	.word	0x000043a0
        /*04b0*/ 	.word	0x00000003
        /*04b4*/ 	.word	0x00000000
        /*04b8*/ 	.short	0x0101
        /*04ba*/ 	.byte	0xff
	.zero		1


	//   ....[60]....
        /*04bc*/ 	.word	0x00004900
        /*04c0*/ 	.word	0x000000ff
        /*04c4*/ 	.word	0x00000000
        /*04c8*/ 	.short	0x010a
        /*04ca*/ 	.byte	0x04
	.zero		1


	//   ....[61]....
        /*04cc*/ 	.word	0x00004950
        /*04d0*/ 	.word	0x000000ff
        /*04d4*/ 	.word	0x000000b0
        /*04d8*/ 	.short	0x010a
        /*04da*/ 	.byte	0x47
	.zero		1


	//   ....[62]....
        /*04dc*/ 	.word	0x00004d70
        /*04e0*/ 	.word	0x000000ff
        /*04e4*/ 	.word	0x00000000
        /*04e8*/ 	.short	0x010a
        /*04ea*/ 	.byte	0x0f
	.zero		1


	//   ....[63]....
        /*04ec*/ 	.word	0x00004ea0
        /*04f0*/ 	.word	0x000000ff
        /*04f4*/ 	.word	0x00000000
        /*04f8*/ 	.short	0x010a
        /*04fa*/ 	.byte	0x05
	.zero		1


	//   ....[64]....
        /*04fc*/ 	.word	0x00005380
        /*0500*/ 	.word	0x000000ff
        /*0504*/ 	.word	0x00000000
        /*0508*/ 	.short	0x010a
        /*050a*/ 	.byte	0x04
	.zero		1


	//   ....[65]....
        /*050c*/ 	.word	0x00005420
        /*0510*/ 	.word	0x00000002
        /*0514*/ 	.word	0x00000000
        /*0518*/ 	.short	0x010a
        /*051a*/ 	.byte	0xff
	.zero		1


	//   ....[66]....
        /*051c*/ 	.word	0x00005460
        /*0520*/ 	.word	0x00000002
        /*0524*/ 	.word	0x00000000
        /*0528*/ 	.short	0x010a
        /*052a*/ 	.byte	0xff
	.zero		1


	//   ....[67]....
        /*052c*/ 	.word	0x000054e0
        /*0530*/ 	.word	0x000000ff
        /*0534*/ 	.word	0x00000000
        /*0538*/ 	.short	0x0101
        /*053a*/ 	.byte	0x04
	.zero		1


	//   ....[68]....
        /*053c*/ 	.word	0x00005520
        /*0540*/ 	.word	0x000000ff
        /*0544*/ 	.word	0x000000e0
        /*0548*/ 	.short	0x010a
        /*054a*/ 	.byte	0x1d
	.zero		1


	//   ....[69]....
        /*054c*/ 	.word	0x00005580
        /*0550*/ 	.word	0x000000ff
        /*0554*/ 	.word	0x00000000
        /*0558*/ 	.short	0x0101
        /*055a*/ 	.byte	0x04
	.zero		1


	//   ....[70]....
        /*055c*/ 	.word	0x00005a30
        /*0560*/ 	.word	0x00000008
        /*0564*/ 	.word	0x00000080
        /*0568*/ 	.short	0x010a
        /*056a*/ 	.byte	0xff
	.zero		1


	//   ....[71]....
        /*056c*/ 	.word	0x00005ba0
        /*0570*/ 	.word	0x00000000
        /*0574*/ 	.word	0x00000000
        /*0578*/ 	.short	0x0101
        /*057a*/ 	.byte	0xff
	.zero		1


	//   ....[72]....
        /*057c*/ 	.word	0x00006070
        /*0580*/ 	.word	0x000000ff
        /*0584*/ 	.word	0x00000078
        /*0588*/ 	.short	0x010a
        /*058a*/ 	.byte	0x18
	.zero		1


	//   ....[73]....
        /*058c*/ 	.word	0x00006240
        /*0590*/ 	.word	0x000000ff
        /*0594*/ 	.word	0x00000058
        /*0598*/ 	.short	0x010a
        /*059a*/ 	.byte	0x04
	.zero		1


	//   ....[74]....
        /*059c*/ 	.word	0x00006430
        /*05a0*/ 	.word	0x000000ff
        /*05a4*/ 	.word	0x00000040
        /*05a8*/ 	.short	0x010b
        /*05aa*/ 	.byte	0x04
	.zero		1


	//   ....[75]....
        /*05ac*/ 	.word	0x00006440
        /*05b0*/ 	.word	0x000000ff
        /*05b4*/ 	.word	0x00000000
        /*05b8*/ 	.short	0x0101
        /*05ba*/ 	.byte	0x07
	.zero		1


	//   ....[76]....
        /*05bc*/ 	.word	0x00006450
        /*05c0*/ 	.word	0x000000ff
        /*05c4*/ 	.word	0x00000058
        /*05c8*/ 	.short	0x010a
        /*05ca*/ 	.byte	0x05
	.zero		1


	//   ....[77]....
        /*05cc*/ 	.word	0x000066b0
        /*05d0*/ 	.word	0x000000ff
        /*05d4*/ 	.word	0x00000040
        /*05d8*/ 	.short	0x010b
        /*05da*/ 	.byte	0x05
	.zero		1


	//   ....[78]....
        /*05dc*/ 	.word	0x000066c0
        /*05e0*/ 	.word	0x000000ff
        /*05e4*/ 	.word	0x00000000
        /*05e8*/ 	.short	0x0101
        /*05ea*/ 	.byte	0x04
	.zero		1


	//   ....[79]....
        /*05ec*/ 	.word	0x00006710
        /*05f0*/ 	.word	0x000000ff
        /*05f4*/ 	.word	0x00000000
        /*05f8*/ 	.short	0x010a
        /*05fa*/ 	.byte	0x04
	.zero		1


	//   ....[80]....
        /*05fc*/ 	.word	0x000067a0
        /*0600*/ 	.word	0x000000ff
        /*0604*/ 	.word	0x00000000
        /*0608*/ 	.short	0x010a
        /*060a*/ 	.byte	0x05
	.zero		1


	//   ....[81]....
        /*060c*/ 	.word	0x00006840
        /*0610*/ 	.word	0x00000000
        /*0614*/ 	.word	0x00000000
        /*0618*/ 	.short	0x010a
        /*061a*/ 	.byte	0xff
	.zero		1


	//   ....[82]....
        /*061c*/ 	.word	0x00006ba0
        /*0620*/ 	.word	0x00000003
        /*0624*/ 	.word	0x00000080
        /*0628*/ 	.short	0x010a
        /*062a*/ 	.byte	0xff
	.zero		1


	//   ....[83]....
        /*062c*/ 	.word	0x00006d20
        /*0630*/ 	.word	0x00000000
        /*0634*/ 	.word	0x00000000
        /*0638*/ 	.short	0x0101
        /*063a*/ 	.byte	0xff
	.zero		1


	//   ....[84]....
        /*063c*/ 	.word	0x000078f0
        /*0640*/ 	.word	0x00000000
        /*0644*/ 	.word	0x00000040
        /*0648*/ 	.short	0x010a
        /*064a*/ 	.byte	0xff
	.zero		1


	//   ....[85]....
        /*064c*/ 	.word	0x00007960
        /*0650*/ 	.word	0x0000005a
        /*0654*/ 	.word	0x000000a0
        /*0658*/ 	.short	0x010a
        /*065a*/ 	.byte	0xff
	.zero		1


	//   ....[86]....
        /*065c*/ 	.word	0x00007a50
        /*0660*/ 	.word	0x00000000
        /*0664*/ 	.word	0x00000040
        /*0668*/ 	.short	0x010a
        /*066a*/ 	.byte	0xff
	.zero		1


	//   ....[87]....
        /*066c*/ 	.word	0x00007b80
        /*0670*/ 	.word	0x0000005a
        /*0674*/ 	.word	0x000000a0
        /*0678*/ 	.short	0x010a
        /*067a*/ 	.byte	0xff
	.zero		1


	//   ....[88]....
        /*067c*/ 	.word	0x000086b0
        /*0680*/ 	.word	0x00000000
        /*0684*/ 	.word	0x00000000
        /*0688*/ 	.short	0x0101
        /*068a*/ 	.byte	0xff
	.zero		1


	//   ....[89]....
        /*068c*/ 	.word	0x000086d0
        /*0690*/ 	.word	0x00000002
        /*0694*/ 	.word	0x00000040
        /*0698*/ 	.short	0x010a
        /*069a*/ 	.byte	0xff
	.zero		1


	//   ....[90]....
        /*069c*/ 	.word	0x000087a0
        /*06a0*/ 	.word	0x00000002
        /*06a4*/ 	.word	0x00000040
        /*06a8*/ 	.short	0x010a
        /*06aa*/ 	.byte	0xff
	.zero		1


	//   ....[91]....
        /*06ac*/ 	.word	0x00008c20
        /*06b0*/ 	.word	0x0000005a
        /*06b4*/ 	.word	0x00000000
        /*06b8*/ 	.short	0x0101
        /*06ba*/ 	.byte	0xff
	.zero		1


	//   ....[92]....
        /*06bc*/ 	.word	0x00009450
        /*06c0*/ 	.word	0x00000002
        /*06c4*/ 	.word	0x00000000
        /*06c8*/ 	.short	0x0101
        /*06ca*/ 	.byte	0xff
	.zero		1


	//   ....[93]....
        /*06cc*/ 	.word	0x00009710
        /*06d0*/ 	.word	0x000000ff
        /*06d4*/ 	.word	0x00000000
        /*06d8*/ 	.short	0x0101
        /*06da*/ 	.byte	0x04
	.zero		1


	//   ....[94]....
        /*06dc*/ 	.word	0x00009730
        /*06e0*/ 	.word	0x00000003
        /*06e4*/ 	.word	0x000000d0
        /*06e8*/ 	.short	0x010a
        /*06ea*/ 	.byte	0xff
	.zero		1


	//   ....[95]....
        /*06ec*/ 	.word	0x00009790
        /*06f0*/ 	.word	0x00000000
        /*06f4*/ 	.word	0x00000020
        /*06f8*/ 	.short	0x010a
        /*06fa*/ 	.byte	0xff
	.zero		1


	//   ....[96]....
        /*06fc*/ 	.word	0x000097f0
        /*0700*/ 	.word	0x00000000
        /*0704*/ 	.word	0x00000020
        /*0708*/ 	.short	0x010a
        /*070a*/ 	.byte	0xff
	.zero		1


	//   ....[97]....
        /*070c*/ 	.word	0x00009840
        /*0710*/ 	.word	0x00000003
        /*0714*/ 	.word	0x00000080
        /*0718*/ 	.short	0x010a
        /*071a*/ 	.byte	0xff
	.zero		1


	//   ....[98]....
        /*071c*/ 	.word	0x000098a0
        /*0720*/ 	.word	0x00000000
        /*0724*/ 	.word	0x00000000
        /*0728*/ 	.short	0x010a
        /*072a*/ 	.byte	0xff
	.zero		1


	//   ....[99]....
        /*072c*/ 	.word	0x00009900
        /*0730*/ 	.word	0x00000000
        /*0734*/ 	.word	0x00000000
        /*0738*/ 	.short	0x010a
        /*073a*/ 	.byte	0xff
	.zero		1


	//   ....[100]....
        /*073c*/ 	.word	0x00009960
        /*0740*/ 	.word	0x00000000
        /*0744*/ 	.word	0x00000000
        /*0748*/ 	.short	0x010a
        /*074a*/ 	.byte	0xff
	.zero		1


	//   ....[101]....
        /*074c*/ 	.word	0x000099b0
        /*0750*/ 	.word	0x00000000
        /*0754*/ 	.word	0x000000c0
        /*0758*/ 	.short	0x010a
        /*075a*/ 	.byte	0xff
	.zero		1


	//   ....[102]....
        /*075c*/ 	.word	0x00009a10
        /*0760*/ 	.word	0x00000000
        /*0764*/ 	.word	0x00000090
        /*0768*/ 	.short	0x010a
        /*076a*/ 	.byte	0xff
	.zero		1


	//   ....[103]....
        /*076c*/ 	.word	0x00009a60
        /*0770*/ 	.word	0x00000000
        /*0774*/ 	.word	0x00000080
        /*0778*/ 	.short	0x010a
        /*077a*/ 	.byte	0xff
	.zero		1


	//   ....[104]....
        /*077c*/ 	.word	0x00009ac0
        /*0780*/ 	.word	0x00000000
        /*0784*/ 	.word	0x00000090
        /*0788*/ 	.short	0x010a
        /*078a*/ 	.byte	0xff
	.zero		1


	//   ....[105]....
        /*078c*/ 	.word	0x00009b20
        /*0790*/ 	.word	0x00000007
        /*0794*/ 	.word	0x00000008
        /*0798*/ 	.short	0x010a
        /*079a*/ 	.byte	0xff
	.zero		1


	//   ....[106]....
        /*079c*/ 	.word	0x00009c10
        /*07a0*/ 	.word	0x00000005
        /*07a4*/ 	.word	0x00000008
        /*07a8*/ 	.short	0x010a
        /*07aa*/ 	.byte	0xff
	.zero		1


	//   ....[107]....
        /*07ac*/ 	.word	0x00009c60
        /*07b0*/ 	.word	0x00000008
        /*07b4*/ 	.word	0x00000080
        /*07b8*/ 	.short	0x010a
        /*07ba*/ 	.byte	0xff
	.zero		1


	//   ....[108]....
        /*07bc*/ 	.word	0x00009cc0
        /*07c0*/ 	.word	0x00000003
        /*07c4*/ 	.word	0x000000b0
        /*07c8*/ 	.short	0x010a
        /*07ca*/ 	.byte	0xff
	.zero		1


	//   ....[109]....
        /*07cc*/ 	.word	0x00009d20
        /*07d0*/ 	.word	0x00000003
        /*07d4*/ 	.word	0x00000000
        /*07d8*/ 	.short	0x010a
        /*07da*/ 	.byte	0xff
	.zero		1


	//   ....[110]....
        /*07dc*/ 	.word	0x00009d80
        /*07e0*/ 	.word	0x00000002
        /*07e4*/ 	.word	0x00000000
        /*07e8*/ 	.short	0x010a
        /*07ea*/ 	.byte	0xff
	.zero		1


	//   ....[111]....
        /*07ec*/ 	.word	0x00009de0
        /*07f0*/ 	.word	0x00000002
        /*07f4*/ 	.word	0x000000e0
        /*07f8*/ 	.short	0x010a
        /*07fa*/ 	.byte	0xff
	.zero		1


	//   ....[112]....
        /*07fc*/ 	.word	0x00009e30
        /*0800*/ 	.word	0x00000008
        /*0804*/ 	.word	0x00000080
        /*0808*/ 	.short	0x010a
        /*080a*/ 	.byte	0xff
	.zero		1


	//   ....[113]....
        /*080c*/ 	.word	0x00009e90
        /*0810*/ 	.word	0x00000000
        /*0814*/ 	.word	0x00000078
        /*0818*/ 	.short	0x010a
        /*081a*/ 	.byte	0xff
	.zero		1


	//   ....[114]....
        /*081c*/ 	.word	0x00009ef0
        /*0820*/ 	.word	0x00000000
        /*0824*/ 	.word	0x00000058
        /*0828*/ 	.short	0x010a
        /*082a*/ 	.byte	0xff
	.zero		1


	//   ....[115]....
        /*082c*/ 	.word	0x00009f50
        /*0830*/ 	.word	0x00000005
        /*0834*/ 	.word	0x00000058
        /*0838*/ 	.short	0x010a
        /*083a*/ 	.byte	0xff
	.zero		1


	//   ....[116]....
        /*083c*/ 	.word	0x00009fb0
        /*0840*/ 	.word	0x00000000
        /*0844*/ 	.word	0x00000000
        /*0848*/ 	.short	0x010a
        /*084a*/ 	.byte	0xff
	.zero		1


	//   ....[117]....
        /*084c*/ 	.word	0x0000a010
        /*0850*/ 	.word	0x00000000
        /*0854*/ 	.word	0x00000000
        /*0858*/ 	.short	0x010a
        /*085a*/ 	.byte	0xff
	.zero		1


	//   ....[118]....
        /*085c*/ 	.word	0x0000a060
        /*0860*/ 	.word	0x00000003
        /*0864*/ 	.word	0x00000080
        /*0868*/ 	.short	0x010a
        /*086a*/ 	.byte	0xff
	.zero		1


	//   ....[119]....
        /*086c*/ 	.word	0x0000a0b0
        /*0870*/ 	.word	0x00000000
        /*0874*/ 	.word	0x00000040
        /*0878*/ 	.short	0x010a
        /*087a*/ 	.byte	0xff
	.zero		1


	//   ....[120]....
        /*087c*/ 	.word	0x0000a100
        /*0880*/ 	.word	0x0000005a
        /*0884*/ 	.word	0x000000a0
        /*0888*/ 	.short	0x010a
        /*088a*/ 	.byte	0xff
	.zero		1


	//   ....[121]....
        /*088c*/ 	.word	0x0000a150
        /*0890*/ 	.word	0x00000002
        /*0894*/ 	.word	0x00000040
        /*0898*/ 	.short	0x010a
        /*089a*/ 	.byte	0xff
	.zero		1


	//----- nvinfo : EIATTR_NUM_MBARRIERS
	.align		4
.L_47:
        /*089c*/ 	.byte	0x03, 0x38
        /*089e*/ 	.short	0x001d


	//----- nvinfo : EIATTR_EXIT_INSTR_OFFSETS
	.align		4
        /*08a0*/ 	.byte	0x04, 0x1c
        /*08a2*/ 	.short	(.L_49 - .L_48)


	//   ....[0]....
.L_48:
        /*08a4*/ 	.word	0x000031e0


	//   ....[1]....
        /*08a8*/ 	.word	0x00003700


	//   ....[2]....
        /*08ac*/ 	.word	0x00003760


	//   ....[3]....
        /*08b0*/ 	.word	0x000057b0


	//   ....[4]....
        /*08b4*/ 	.word	0x00006870


	//   ....[5]....
        /*08b8*/ 	.word	0x000068b0


	//   ....[6]....
        /*08bc*/ 	.word	0x000095f0


	//   ....[7]....
        /*08c0*/ 	.word	0x00009670


	//   ....[8]....
        /*08c4*/ 	.word	0x000096a0


	//   ....[9]....
        /*08c8*/ 	.word	0x00009720


	//----- nvinfo : EIATTR_MAX_THREADS
	.align		4
.L_49:
        /*08cc*/ 	.byte	0x04, 0x05
        /*08ce*/ 	.short	(.L_51 - .L_50)
.L_50:
        /*08d0*/ 	.word	0x00000100
        /*08d4*/ 	.word	0x00000001
        /*08d8*/ 	.word	0x00000001


	//----- nvinfo : EIATTR_CRS_STACK_SIZE
	.align		4
.L_51:
        /*08dc*/ 	.byte	0x04, 0x1e
        /*08de*/ 	.short	(.L_53 - .L_52)
.L_52:
        /*08e0*/ 	.word	0x00000000


	//----- nvinfo : EIATTR_CBANK_PARAM_SIZE
	.align		4
.L_53:
        /*08e4*/ 	.byte	0x03, 0x19
        /*08e6*/ 	.short	0x0c00


	//----- nvinfo : EIATTR_PARAM_CBANK
	.align		4
        /*08e8*/ 	.byte	0x04, 0x0a
        /*08ea*/ 	.short	(.L_55 - .L_54)
	.align		4
.L_54:
        /*08ec*/ 	.word	index@(.nv.constant0._ZN7cutlass13device_kernelINS_4gemm6kernel13GemmUniversalIN4cute5tupleIJiiiiEEENS1_10collective13CollectiveMmaINS1_46MainloopSm100TmaUmmaWarpSpecializedBlockScaledILi4ELi2ELi2ENS5_IJNS4_1CILi8EEENSA_ILi1EEESC_EEEEENS5_IJNSA_ILi256EEENSA_ILi64EEESF_EEENS5_IJNS_12float_e5m2_tENS_13float_ue8m0_tEEEENS5_IJNS5_IJlSC_lEEENS4_6LayoutINS5_IJNS5_IJNS5_IJNSA_ILi32EEENSA_ILi4EEEEEEiEEESQ_NS5_IJSC_iEEEEEENS5_IJNS5_IJNS5_IJNSA_ILi16EEESO_EEEiEEENS5_IJNS5_IJNSA_ILi0EEESC_EEENSA_ILi512EEEEEENS5_IJSW_iEEEEEEEEEEESK_S13_NS4_8TiledMMAINS4_8MMA_AtomIJNS4_27SM100_MMA_MXF8F6F4_2x1SM_SSISI_SI_fSJ_Li256ELi64ELNS4_4UMMA5MajorE0ELS18_0ELNS17_7ScaleInE0ELS19_0EEEEEENSM_INS5_IJSC_SC_SC_EEENS5_IJSW_SW_SW_EEEEENS5_IJNS4_10UnderscoreES1F_S1F_EEEEENS5_IJNS4_18SM100_TMA_2SM_LOADES1I_EEENS5_IJNS4_14ComposedLayoutINS4_7SwizzleILi3ELi4ELi3EEENS4_18smem_ptr_flag_bitsILi8EEENSM_INS5_IJSB_NSA_ILi128EEEEEENS5_IJS1P_SC_EEEEEEENSM_INS5_IJNS5_IJNS5_IJSP_SC_EEENS5_IJSN_SC_EEEEEESC_NS5_IJSO_NSA_ILi2EEEEEEEEENS5_IJNS5_IJNS5_IJSU_SY_EEESX_EEESW_NS5_IJSC_SY_EEEEEEEEEEEvNS4_8identityENS5_IJNS4_28SM100_TMA_2SM_LOAD_MULTICASTES27_EEES25_vS26_EENS_8epilogue10collective18CollectiveEpilogueINS2A_23Sm100TmaWarpSpecializedILi3ELi2ELi32ELb1ELb0EEEJNS5_IJS1P_SG_SF_EEENS5_IJNSM_IS1P_SC_EENSM_ISN_SC_EEEEENS_10bfloat16_tESL_S2J_SL_NS2A_6fusion15FusionCallbacksIS2E_NS2K_17LinearCombinationIS2J_fS2J_fLNS_15FloatRoundStyleE2EEES2F_S2I_JEEENS4_5SM1004TMEM4LOAD26SM100_TMEM_LOAD_32dp32b32xENS4_13SM90_TMA_LOADENS1K_INS1L_ILi2ELi4ELi3EEENS1N_ILi16EEENSM_INS5_IJSB_SN_EEES1V_EEEENS4_39AutoVectorizingCopyWithAssumedAlignmentILi128EEENS4_14SM90_TMA_STOREES2Z_S31_S31_EEEvvEEEEvNT_6ParamsE)
        /*08f0*/ 	.short	0x0380
        /*08f2*/ 	.short	0x0c00


	//----- nvinfo : EIATTR_SW_WAR
	.align		4
.L_55:
        /*08f4*/ 	.byte	0x04, 0x36
        /*08f6*/ 	.short	(.L_57 - .L_56)
.L_56:
        /*08f8*/ 	.word	0x00000008
.L_57:


//--------------------- .nv.callgraph             --------------------------
	.section	.nv.callgraph,"",@"SHT_CUDA_CALLGRAPH"
	.align	4
	.sectionentsize	8
	.align		4
        /*0000*/ 	.word	0x00000000
	.align		4
        /*0004*/ 	.word	0xffffffff
	.align		4
        /*0008*/ 	.word	index@(_ZN7cutlass13device_kernelINS_4gemm6kernel13GemmUniversalIN4cute5tupleIJiiiiEEENS1_10collective13CollectiveMmaINS1_46MainloopSm100TmaUmmaWarpSpecializedBlockScaledILi4ELi2ELi2ENS5_IJNS4_1CILi8EEENSA_ILi1EEESC_EEEEENS5_IJNSA_ILi256EEENSA_ILi64EEESF_EEENS5_IJNS_12float_e5m2_tENS_13float_ue8m0_tEEEENS5_IJNS5_IJlSC_lEEENS4_6LayoutINS5_IJNS5_IJNS5_IJNSA_ILi32EEENSA_ILi4EEEEEEiEEESQ_NS5_IJSC_iEEEEEENS5_IJNS5_IJNS5_IJNSA_ILi16EEESO_EEEiEEENS5_IJNS5_IJNSA_ILi0EEESC_EEENSA_ILi512EEEEEENS5_IJSW_iEEEEEEEEEEESK_S13_NS4_8TiledMMAINS4_8MMA_AtomIJNS4_27SM100_MMA_MXF8F6F4_2x1SM_SSISI_SI_fSJ_Li256ELi64ELNS4_4UMMA5MajorE0ELS18_0ELNS17_7ScaleInE0ELS19_0EEEEEENSM_INS5_IJSC_SC_SC_EEENS5_IJSW_SW_SW_EEEEENS5_IJNS4_10UnderscoreES1F_S1F_EEEEENS5_IJNS4_18SM100_TMA_2SM_LOADES1I_EEENS5_IJNS4_14ComposedLayoutINS4_7SwizzleILi3ELi4ELi3EEENS4_18smem_ptr_flag_bitsILi8EEENSM_INS5_IJSB_NSA_ILi128EEEEEENS5_IJS1P_SC_EEEEEEENSM_INS5_IJNS5_IJNS5_IJSP_SC_EEENS5_IJSN_SC_EEEEEESC_NS5_IJSO_NSA_ILi2EEEEEEEEENS5_IJNS5_IJNS5_IJSU_SY_EEESX_EEESW_NS5_IJSC_SY_EEEEEEEEEEEvNS4_8identityENS5_IJNS4_28SM100_TMA_2SM_LOAD_MULTICASTES27_EEES25_vS26_EENS_8epilogue10collective18CollectiveEpilogueINS2A_23Sm100TmaWarpSpecializedILi3ELi2ELi32ELb1ELb0EEEJNS5_IJS1P_SG_SF_EEENS5_IJNSM_IS1P_SC_EENSM_ISN_SC_EEEEENS_10bfloat16_tESL_S2J_SL_NS2A_6fusion15FusionCallbacksIS2E_NS2K_17LinearCombinationIS2J_fS2J_fLNS_15FloatRoundStyleE2EEES2F_S2I_JEEENS4_5SM1004TMEM4LOAD26SM100_TMEM_LOAD_32dp32b32xENS4_13SM90_TMA_LOADENS1K_INS1L_ILi2ELi4ELi3EEENS1N_ILi16EEENSM_INS5_IJSB_SN_EEES1V_EEEENS4_39AutoVectorizingCopyWithAssumedAlignmentILi128EEENS4_14SM90_TMA_STOREES2Z_S31_S31_EEEvvEEEEvNT_6ParamsE)
	.align		4
        /*000c*/ 	.word	index@(__assertfail)
	.align		4
        /*0010*/ 	.word	0x00000000
	.align		4
        /*0014*/ 	.word	0xfffffffe
	.align		4
        /*0018*/ 	.word	0x00000000
	.align		4
        /*001c*/ 	.word	0xfffffffd
	.align		4
        /*0020*/ 	.word	0x00000000
	.align		4
        /*0024*/ 	.word	0xfffffffc


//--------------------- .nv.constant4             --------------------------
	.section	.nv.constant4,"a",@progbits
	.align	8
	.align		8
.nv.constant4:
        /*0000*/ 	.dword	__assertfail
	.align		8
        /*0008*/ 	.dword	__unnamed_1
	.align		8
        /*0010*/ 	.dword	__unnamed_2
	.align		8
        /*0018*/ 	.dword	_ZN40_INTERNAL_8e67a741_4_k_cu_6d999d61_399434cuda3std3__45__cpo5beginE
	.align		8
        /*0020*/ 	.dword	_ZN40_INTERNAL_8e67a741_4_k_cu_6d999d61_399434cuda3std3__45__cpo3endE
	.align		8
        /*0028*/ 	.dword	_ZN40_INTERNAL_8e67a741_4_k_cu_6d999d61_399434cuda3std3__45__cpo6cbeginE
	.align		8
        /*0030*/ 	.dword	_ZN40_INTERNAL_8e67a741_4_k_cu_6d999d61_399434cuda3std3__45__cpo4cendE
	.align		8
        /*0038*/ 	.dword	_ZN40_INTERNAL_8e67a741_4_k_cu_6d999d61_399434cuda3std3__442_GLOBAL__N__8e67a741_4_k_cu_6d999d61_399436ignoreE
	.align		8
        /*0040*/ 	.dword	_ZN40_INTERNAL_8e67a741_4_k_cu_6d999d61_399434cuda3std3__419piecewise_constructE
	.align		8
        /*0048*/ 	.dword	_ZN40_INTERNAL_8e67a741_4_k_cu_6d999d61_399434cuda3std3__48in_placeE
	.align		8
        /*0050*/ 	.dword	_ZN40_INTERNAL_8e67a741_4_k_cu_6d999d61_399434cuda3std6ranges3__45__cpo4swapE
	.align		8
        /*0058*/ 	.dword	_ZN40_INTERNAL_8e67a741_4_k_cu_6d999d61_399434cuda3std6ranges3__45__cpo9iter_moveE
	.align		8
        /*0060*/ 	.dword	_ZN40_INTERNAL_8e67a741_4_k_cu_6d999d61_399434cute7productE
	.align		8
        /*0068*/ 	.dword	_ZN40_INTERNAL_8e67a741_4_k_cu_6d999d61_399434cute1_E
	.align		8
        /*0070*/ 	.dword	$str$25
	.align		8
        /*0078*/ 	.dword	$str$26
	.align		8
        /*0080*/ 	.dword	$str$27
	.align		8
        /*0088*/ 	.dword	$str$28


//--------------------- .text._ZN7cutlass13device_kernelINS_4gemm6kernel13GemmUniversalIN4cute5tupleIJiiiiEEENS1_10collective13CollectiveMmaINS1_46MainloopSm100TmaUmmaWarpSpecializedBlockScaledILi4ELi2ELi2ENS5_IJNS4_1CILi8EEENSA_ILi1EEESC_EEEEENS5_IJNSA_ILi256EEENSA_ILi64EEESF_EEENS5_IJNS_12float_e5m2_tENS_13float_ue8m0_tEEEENS5_IJNS5_IJlSC_lEEENS4_6LayoutINS5_IJNS5_IJNS5_IJNSA_ILi32EEENSA_ILi4EEEEEEiEEESQ_NS5_IJSC_iEEEEEENS5_IJNS5_IJNS5_IJNSA_ILi16EEESO_EEEiEEENS5_IJNS5_IJNSA_ILi0EEESC_EEENSA_ILi512EEEEEENS5_IJSW_iEEEEEEEEEEESK_S13_NS4_8TiledMMAINS4_8MMA_AtomIJNS4_27SM100_MMA_MXF8F6F4_2x1SM_SSISI_SI_fSJ_Li256ELi64ELNS4_4UMMA5MajorE0ELS18_0ELNS17_7ScaleInE0ELS19_0EEEEEENSM_INS5_IJSC_SC_SC_EEENS5_IJSW_SW_SW_EEEEENS5_IJNS4_10UnderscoreES1F_S1F_EEEEENS5_IJNS4_18SM100_TMA_2SM_LOADES1I_EEENS5_IJNS4_14ComposedLayoutINS4_7SwizzleILi3ELi4ELi3EEENS4_18smem_ptr_flag_bitsILi8EEENSM_INS5_IJSB_NSA_ILi128EEEEEENS5_IJS1P_SC_EEEEEEENSM_INS5_IJNS5_IJNS5_IJSP_SC_EEENS5_IJSN_SC_EEEEEESC_NS5_IJSO_NSA_ILi2EEEEEEEEENS5_IJNS5_IJNS5_IJSU_SY_EEESX_EEESW_NS5_IJSC_SY_EEEEEEEEEEEvNS4_8identityENS5_IJNS4_28SM100_TMA_2SM_LOAD_MULTICASTES27_EEES25_vS26_EENS_8epilogue10collective18CollectiveEpilogueINS2A_23Sm100TmaWarpSpecializedILi3ELi2ELi32ELb1ELb0EEEJNS5_IJS1P_SG_SF_EEENS5_IJNSM_IS1P_SC_EENSM_ISN_SC_EEEEENS_10bfloat16_tESL_S2J_SL_NS2A_6fusion15FusionCallbacksIS2E_NS2K_17LinearCombinationIS2J_fS2J_fLNS_15FloatRoundStyleE2EEES2F_S2I_JEEENS4_5SM1004TMEM4LOAD26SM100_TMEM_LOAD_32dp32b32xENS4_13SM90_TMA_LOADENS1K_INS1L_ILi2ELi4ELi3EEENS1N_ILi16EEENSM_INS5_IJSB_SN_EEES1V_EEEENS4_39AutoVectorizingCopyWithAssumedAlignmentILi128EEENS4_14SM90_TMA_STOREES2Z_S31_S31_EEEvvEEEEvNT_6ParamsE --------------------------
	.section	.text._ZN7cutlass13device_kernelINS_4gemm6kernel13GemmUniversalIN4cute5tupleIJiiiiEEENS1_10collective13CollectiveMmaINS1_46MainloopSm100TmaUmmaWarpSpecializedBlockScaledILi4ELi2ELi2ENS5_IJNS4_1CILi8EEENSA_ILi1EEESC_EEEEENS5_IJNSA_ILi256EEENSA_ILi64EEESF_EEENS5_IJNS_12float_e5m2_tENS_13float_ue8m0_tEEEENS5_IJNS5_IJlSC_lEEENS4_6LayoutINS5_IJNS5_IJNS5_IJNSA_ILi32EEENSA_ILi4EEEEEEiEEESQ_NS5_IJSC_iEEEEEENS5_IJNS5_IJNS5_IJNSA_ILi16EEESO_EEEiEEENS5_IJNS5_IJNSA_ILi0EEESC_EEENSA_ILi512EEEEEENS5_IJSW_iEEEEEEEEEEESK_S13_NS4_8TiledMMAINS4_8MMA_AtomIJNS4_27SM100_MMA_MXF8F6F4_2x1SM_SSISI_SI_fSJ_Li256ELi64ELNS4_4UMMA5MajorE0ELS18_0ELNS17_7ScaleInE0ELS19_0EEEEEENSM_INS5_IJSC_SC_SC_EEENS5_IJSW_SW_SW_EEEEENS5_IJNS4_10UnderscoreES1F_S1F_EEEEENS5_IJNS4_18SM100_TMA_2SM_LOADES1I_EEENS5_IJNS4_14ComposedLayoutINS4_7SwizzleILi3ELi4ELi3EEENS4_18smem_ptr_flag_bitsILi8EEENSM_INS5_IJSB_NSA_ILi128EEEEEENS5_IJS1P_SC_EEEEEEENSM_INS5_IJNS5_IJNS5_IJSP_SC_EEENS5_IJSN_SC_EEEEEESC_NS5_IJSO_NSA_ILi2EEEEEEEEENS5_IJNS5_IJNS5_IJSU_SY_EEESX_EEESW_NS5_IJSC_SY_EEEEEEEEEEEvNS4_8identityENS5_IJNS4_28SM100_TMA_2SM_LOAD_MULTICASTES27_EEES25_vS26_EENS_8epilogue10collective18CollectiveEpilogueINS2A_23Sm100TmaWarpSpecializedILi3ELi2ELi32ELb1ELb0EEEJNS5_IJS1P_SG_SF_EEENS5_IJNSM_IS1P_SC_EENSM_ISN_SC_EEEEENS_10bfloat16_tESL_S2J_SL_NS2A_6fusion15FusionCallbacksIS2E_NS2K_17LinearCombinationIS2J_fS2J_fLNS_15FloatRoundStyleE2EEES2F_S2I_JEEENS4_5SM1004TMEM4LOAD26SM100_TMEM_LOAD_32dp32b32xENS4_13SM90_TMA_LOADENS1K_INS1L_ILi2ELi4ELi3EEENS1N_ILi16EEENSM_INS5_IJSB_SN_EEES1V_EEEENS4_39AutoVectorizingCopyWithAssumedAlignmentILi128EEENS4_14SM90_TMA_STOREES2Z_S31_S31_EEEvvEEEEvNT_6ParamsE,"ax",@progbits
	.align	128
.text._ZN7cutlass13device_kernelINS_4gemm6kernel13GemmUniversalIN4cute5tupleIJiiiiEEENS1_10collective13CollectiveMmaINS1_46MainloopSm100TmaUmmaWarpSpecializedBlockScaledILi4ELi2ELi2ENS5_IJNS4_1CILi8EEENSA_ILi1EEESC_EEEEENS5_IJNSA_ILi256EEENSA_ILi64EEESF_EEENS5_IJNS_12float_e5m2_tENS_13float_ue8m0_tEEEENS5_IJNS5_IJlSC_lEEENS4_6LayoutINS5_IJNS5_IJNS5_IJNSA_ILi32EEENSA_ILi4EEEEEEiEEESQ_NS5_IJSC_iEEEEEENS5_IJNS5_IJNS5_IJNSA_ILi16EEESO_EEEiEEENS5_IJNS5_IJNSA_ILi0EEESC_EEENSA_ILi512EEEEEENS5_IJSW_iEEEEEEEEEEESK_S13_NS4_8TiledMMAINS4_8MMA_AtomIJNS4_27SM100_MMA_MXF8F6F4_2x1SM_SSISI_SI_fSJ_Li256ELi64ELNS4_4UMMA5MajorE0ELS18_0ELNS17_7ScaleInE0ELS19_0EEEEEENSM_INS5_IJSC_SC_SC_EEENS5_IJSW_SW_SW_EEEEENS5_IJNS4_10UnderscoreES1F_S1F_EEEEENS5_IJNS4_18SM100_TMA_2SM_LOADES1I_EEENS5_IJNS4_14ComposedLayoutINS4_7SwizzleILi3ELi4ELi3EEENS4_18smem_ptr_flag_bitsILi8EEENSM_INS5_IJSB_NSA_ILi128EEEEEENS5_IJS1P_SC_EEEEEEENSM_INS5_IJNS5_IJNS5_IJSP_SC_EEENS5_IJSN_SC_EEEEEESC_NS5_IJSO_NSA_ILi2EEEEEEEEENS5_IJNS5_IJNS5_IJSU_SY_EEESX_EEESW_NS5_IJSC_SY_EEEEEEEEEEEvNS4_8identityENS5_IJNS4_28SM100_TMA_2SM_LOAD_MULTICASTES27_EEES25_vS26_EENS_8epilogue10collective18CollectiveEpilogueINS2A_23Sm100TmaWarpSpecializedILi3ELi2ELi32ELb1ELb0EEEJNS5_IJS1P_SG_SF_EEENS5_IJNSM_IS1P_SC_EENSM_ISN_SC_EEEEENS_10bfloat16_tESL_S2J_SL_NS2A_6fusion15FusionCallbacksIS2E_NS2K_17LinearCombinationIS2J_fS2J_fLNS_15FloatRoundStyleE2EEES2F_S2I_JEEENS4_5SM1004TMEM4LOAD26SM100_TMEM_LOAD_32dp32b32xENS4_13SM90_TMA_LOADENS1K_INS1L_ILi2ELi4ELi3EEENS1N_ILi16EEENSM_INS5_IJSB_SN_EEES1V_EEEENS4_39AutoVectorizingCopyWithAssumedAlignmentILi128EEENS4_14SM90_TMA_STOREES2Z_S31_S31_EEEvvEEEEvNT_6ParamsE:
        .type           _ZN7cutlass13device_kernelINS_4gemm6kernel13GemmUniversalIN4cute5tupleIJiiiiEEENS1_10collective13CollectiveMmaINS1_46MainloopSm100TmaUmmaWarpSpecializedBlockScaledILi4ELi2ELi2ENS5_IJNS4_1CILi8EEENSA_ILi1EEESC_EEEEENS5_IJNSA_ILi256EEENSA_ILi64EEESF_EEENS5_IJNS_12float_e5m2_tENS_13float_ue8m0_tEEEENS5_IJNS5_IJlSC_lEEENS4_6LayoutINS5_IJNS5_IJNS5_IJNSA_ILi32EEENSA_ILi4EEEEEEiEEESQ_NS5_IJSC_iEEEEEENS5_IJNS5_IJNS5_IJNSA_ILi16EEESO_EEEiEEENS5_IJNS5_IJNSA_ILi0EEESC_EEENSA_ILi512EEEEEENS5_IJSW_iEEEEEEEEEEESK_S13_NS4_8TiledMMAINS4_8MMA_AtomIJNS4_27SM100_MMA_MXF8F6F4_2x1SM_SSISI_SI_fSJ_Li256ELi64ELNS4_4UMMA5MajorE0ELS18_0ELNS17_7ScaleInE0ELS19_0EEEEEENSM_INS5_IJSC_SC_SC_EEENS5_IJSW_SW_SW_EEEEENS5_IJNS4_10UnderscoreES1F_S1F_EEEEENS5_IJNS4_18SM100_TMA_2SM_LOADES1I_EEENS5_IJNS4_14ComposedLayoutINS4_7SwizzleILi3ELi4ELi3EEENS4_18smem_ptr_flag_bitsILi8EEENSM_INS5_IJSB_NSA_ILi128EEEEEENS5_IJS1P_SC_EEEEEEENSM_INS5_IJNS5_IJNS5_IJSP_SC_EEENS5_IJSN_SC_EEEEEESC_NS5_IJSO_NSA_ILi2EEEEEEEEENS5_IJNS5_IJNS5_IJSU_SY_EEESX_EEESW_NS5_IJSC_SY_EEEEEEEEEEEvNS4_8identityENS5_IJNS4_28SM100_TMA_2SM_LOAD_MULTICASTES27_EEES25_vS26_EENS_8epilogue10collective18CollectiveEpilogueINS2A_23Sm100TmaWarpSpecializedILi3ELi2ELi32ELb1ELb0EEEJNS5_IJS1P_SG_SF_EEENS5_IJNSM_IS1P_SC_EENSM_ISN_SC_EEEEENS_10bfloat16_tESL_S2J_SL_NS2A_6fusion15FusionCallbacksIS2E_NS2K_17LinearCombinationIS2J_fS2J_fLNS_15FloatRoundStyleE2EEES2F_S2I_JEEENS4_5SM1004TMEM4LOAD26SM100_TMEM_LOAD_32dp32b32xENS4_13SM90_TMA_LOADENS1K_INS1L_ILi2ELi4ELi3EEENS1N_ILi16EEENSM_INS5_IJSB_SN_EEES1V_EEEENS4_39AutoVectorizingCopyWithAssumedAlignmentILi128EEENS4_14SM90_TMA_STOREES2Z_S31_S31_EEEvvEEEEvNT_6ParamsE,@function
        .size           _ZN7cutlass13device_kernelINS_4gemm6kernel13GemmUniversalIN4cute5tupleIJiiiiEEENS1_10collective13CollectiveMmaINS1_46MainloopSm100TmaUmmaWarpSpecializedBlockScaledILi4ELi2ELi2ENS5_IJNS4_1CILi8EEENSA_ILi1EEESC_EEEEENS5_IJNSA_ILi256EEENSA_ILi64EEESF_EEENS5_IJNS_12float_e5m2_tENS_13float_ue8m0_tEEEENS5_IJNS5_IJlSC_lEEENS4_6LayoutINS5_IJNS5_IJNS5_IJNSA_ILi32EEENSA_ILi4EEEEEEiEEESQ_NS5_IJSC_iEEEEEENS5_IJNS5_IJNS5_IJNSA_ILi16EEESO_EEEiEEENS5_IJNS5_IJNSA_ILi0EEESC_EEENSA_ILi512EEEEEENS5_IJSW_iEEEEEEEEEEESK_S13_NS4_8TiledMMAINS4_8MMA_AtomIJNS4_27SM100_MMA_MXF8F6F4_2x1SM_SSISI_SI_fSJ_Li256ELi64ELNS4_4UMMA5MajorE0ELS18_0ELNS17_7ScaleInE0ELS19_0EEEEEENSM_INS5_IJSC_SC_SC_EEENS5_IJSW_SW_SW_EEEEENS5_IJNS4_10UnderscoreES1F_S1F_EEEEENS5_IJNS4_18SM100_TMA_2SM_LOADES1I_EEENS5_IJNS4_14ComposedLayoutINS4_7SwizzleILi3ELi4ELi3EEENS4_18smem_ptr_flag_bitsILi8EEENSM_INS5_IJSB_NSA_ILi128EEEEEENS5_IJS1P_SC_EEEEEEENSM_INS5_IJNS5_IJNS5_IJSP_SC_EEENS5_IJSN_SC_EEEEEESC_NS5_IJSO_NSA_ILi2EEEEEEEEENS5_IJNS5_IJNS5_IJSU_SY_EEESX_EEESW_NS5_IJSC_SY_EEEEEEEEEEEvNS4_8identityENS5_IJNS4_28SM100_TMA_2SM_LOAD_MULTICASTES27_EEES25_vS26_EENS_8epilogue10collective18CollectiveEpilogueINS2A_23Sm100TmaWarpSpecializedILi3ELi2ELi32ELb1ELb0EEEJNS5_IJS1P_SG_SF_EEENS5_IJNSM_IS1P_SC_EENSM_ISN_SC_EEEEENS_10bfloat16_tESL_S2J_SL_NS2A_6fusion15FusionCallbacksIS2E_NS2K_17LinearCombinationIS2J_fS2J_fLNS_15FloatRoundStyleE2EEES2F_S2I_JEEENS4_5SM1004TMEM4LOAD26SM100_TMEM_LOAD_32dp32b32xENS4_13SM90_TMA_LOADENS1K_INS1L_ILi2ELi4ELi3EEENS1N_ILi16EEENSM_INS5_IJSB_SN_EEES1V_EEEENS4_39AutoVectorizingCopyWithAssumedAlignmentILi128EEENS4_14SM90_TMA_STOREES2Z_S31_S31_EEEvvEEEEvNT_6ParamsE,(.L_x_175 - _ZN7cutlass13device_kernelINS_4gemm6kernel13GemmUniversalIN4cute5tupleIJiiiiEEENS1_10collective13CollectiveMmaINS1_46MainloopSm100TmaUmmaWarpSpecializedBlockScaledILi4ELi2ELi2ENS5_IJNS4_1CILi8EEENSA_ILi1EEESC_EEEEENS5_IJNSA_ILi256EEENSA_ILi64EEESF_EEENS5_IJNS_12float_e5m2_tENS_13float_ue8m0_tEEEENS5_IJNS5_IJlSC_lEEENS4_6LayoutINS5_IJNS5_IJNS5_IJNSA_ILi32EEENSA_ILi4EEEEEEiEEESQ_NS5_IJSC_iEEEEEENS5_IJNS5_IJNS5_IJNSA_ILi16EEESO_EEEiEEENS5_IJNS5_IJNSA_ILi0EEESC_EEENSA_ILi512EEEEEENS5_IJSW_iEEEEEEEEEEESK_S13_NS4_8TiledMMAINS4_8MMA_AtomIJNS4_27SM100_MMA_MXF8F6F4_2x1SM_SSISI_SI_fSJ_Li256ELi64ELNS4_4UMMA5MajorE0ELS18_0ELNS17_7ScaleInE0ELS19_0EEEEEENSM_INS5_IJSC_SC_SC_EEENS5_IJSW_SW_SW_EEEEENS5_IJNS4_10UnderscoreES1F_S1F_EEEEENS5_IJNS4_18SM100_TMA_2SM_LOADES1I_EEENS5_IJNS4_14ComposedLayoutINS4_7SwizzleILi3ELi4ELi3EEENS4_18smem_ptr_flag_bitsILi8EEENSM_INS5_IJSB_NSA_ILi128EEEEEENS5_IJS1P_SC_EEEEEEENSM_INS5_IJNS5_IJNS5_IJSP_SC_EEENS5_IJSN_SC_EEEEEESC_NS5_IJSO_NSA_ILi2EEEEEEEEENS5_IJNS5_IJNS5_IJSU_SY_EEESX_EEESW_NS5_IJSC_SY_EEEEEEEEEEEvNS4_8identityENS5_IJNS4_28SM100_TMA_2SM_LOAD_MULTICASTES27_EEES25_vS26_EENS_8epilogue10collective18CollectiveEpilogueINS2A_23Sm100TmaWarpSpecializedILi3ELi2ELi32ELb1ELb0EEEJNS5_IJS1P_SG_SF_EEENS5_IJNSM_IS1P_SC_EENSM_ISN_SC_EEEEENS_10bfloat16_tESL_S2J_SL_NS2A_6fusion15FusionCallbacksIS2E_NS2K_17LinearCombinationIS2J_fS2J_fLNS_15FloatRoundStyleE2EEES2F_S2I_JEEENS4_5SM1004TMEM4LOAD26SM100_TMEM_LOAD_32dp32b32xENS4_13SM90_TMA_LOADENS1K_INS1L_ILi2ELi4ELi3EEENS1N_ILi16EEENSM_INS5_IJSB_SN_EEES1V_EEEENS4_39AutoVectorizingCopyWithAssumedAlignmentILi128EEENS4_14SM90_TMA_STOREES2Z_S31_S31_EEEvvEEEEvNT_6ParamsE)
        .other          _ZN7cutlass13device_kernelINS_4gemm6kernel13GemmUniversalIN4cute5tupleIJiiiiEEENS1_10collective13CollectiveMmaINS1_46MainloopSm100TmaUmmaWarpSpecializedBlockScaledILi4ELi2ELi2ENS5_IJNS4_1CILi8EEENSA_ILi1EEESC_EEEEENS5_IJNSA_ILi256EEENSA_ILi64EEESF_EEENS5_IJNS_12float_e5m2_tENS_13float_ue8m0_tEEEENS5_IJNS5_IJlSC_lEEENS4_6LayoutINS5_IJNS5_IJNS5_IJNSA_ILi32EEENSA_ILi4EEEEEEiEEESQ_NS5_IJSC_iEEEEEENS5_IJNS5_IJNS5_IJNSA_ILi16EEESO_EEEiEEENS5_IJNS5_IJNSA_ILi0EEESC_EEENSA_ILi512EEEEEENS5_IJSW_iEEEEEEEEEEESK_S13_NS4_8TiledMMAINS4_8MMA_AtomIJNS4_27SM100_MMA_MXF8F6F4_2x1SM_SSISI_SI_fSJ_Li256ELi64ELNS4_4UMMA5MajorE0ELS18_0ELNS17_7ScaleInE0ELS19_0EEEEEENSM_INS5_IJSC_SC_SC_EEENS5_IJSW_SW_SW_EEEEENS5_IJNS4_10UnderscoreES1F_S1F_EEEEENS5_IJNS4_18SM100_TMA_2SM_LOADES1I_EEENS5_IJNS4_14ComposedLayoutINS4_7SwizzleILi3ELi4ELi3EEENS4_18smem_ptr_flag_bitsILi8EEENSM_INS5_IJSB_NSA_ILi128EEEEEENS5_IJS1P_SC_EEEEEEENSM_INS5_IJNS5_IJNS5_IJSP_SC_EEENS5_IJSN_SC_EEEEEESC_NS5_IJSO_NSA_ILi2EEEEEEEEENS5_IJNS5_IJNS5_IJSU_SY_EEESX_EEESW_NS5_IJSC_SY_EEEEEEEEEEEvNS4_8identityENS5_IJNS4_28SM100_TMA_2SM_LOAD_MULTICASTES27_EEES25_vS26_EENS_8epilogue10collective18CollectiveEpilogueINS2A_23Sm100TmaWarpSpecializedILi3ELi2ELi32ELb1ELb0EEEJNS5_IJS1P_SG_SF_EEENS5_IJNSM_IS1P_SC_EENSM_ISN_SC_EEEEENS_10bfloat16_tESL_S2J_SL_NS2A_6fusion15FusionCallbacksIS2E_NS2K_17LinearCombinationIS2J_fS2J_fLNS_15FloatRoundStyleE2EEES2F_S2I_JEEENS4_5SM1004TMEM4LOAD26SM100_TMEM_LOAD_32dp32b32xENS4_13SM90_TMA_LOADENS1K_INS1L_ILi2ELi4ELi3EEENS1N_ILi16EEENSM_INS5_IJSB_SN_EEES1V_EEEENS4_39AutoVectorizingCopyWithAssumedAlignmentILi128EEENS4_14SM90_TMA_STOREES2Z_S31_S31_EEEvvEEEEvNT_6ParamsE,@"STO_CUDA_ENTRY STV_DEFAULT"
_ZN7cutlass13device_kernelINS_4gemm6kernel13GemmUniversalIN4cute5tupleIJiiiiEEENS1_10collective13CollectiveMmaINS1_46MainloopSm100TmaUmmaWarpSpecializedBlockScaledILi4ELi2ELi2ENS5_IJNS4_1CILi8EEENSA_ILi1EEESC_EEEEENS5_IJNSA_ILi256EEENSA_ILi64EEESF_EEENS5_IJNS_12float_e5m2_tENS_13float_ue8m0_tEEEENS5_IJNS5_IJlSC_lEEENS4_6LayoutINS5_IJNS5_IJNS5_IJNSA_ILi32EEENSA_ILi4EEEEEEiEEESQ_NS5_IJSC_iEEEEEENS5_IJNS5_IJNS5_IJNSA_ILi16EEESO_EEEiEEENS5_IJNS5_IJNSA_ILi0EEESC_EEENSA_ILi512EEEEEENS5_IJSW_iEEEEEEEEEEESK_S13_NS4_8TiledMMAINS4_8MMA_AtomIJNS4_27SM100_MMA_MXF8F6F4_2x1SM_SSISI_SI_fSJ_Li256ELi64ELNS4_4UMMA5MajorE0ELS18_0ELNS17_7ScaleInE0ELS19_0EEEEEENSM_INS5_IJSC_SC_SC_EEENS5_IJSW_SW_SW_EEEEENS5_IJNS4_10UnderscoreES1F_S1F_EEEEENS5_IJNS4_18SM100_TMA_2SM_LOADES1I_EEENS5_IJNS4_14ComposedLayoutINS4_7SwizzleILi3ELi4ELi3EEENS4_18smem_ptr_flag_bitsILi8EEENSM_INS5_IJSB_NSA_ILi128EEEEEENS5_IJS1P_SC_EEEEEEENSM_INS5_IJNS5_IJNS5_IJSP_SC_EEENS5_IJSN_SC_EEEEEESC_NS5_IJSO_NSA_ILi2EEEEEEEEENS5_IJNS5_IJNS5_IJSU_SY_EEESX_EEESW_NS5_IJSC_SY_EEEEEEEEEEEvNS4_8identityENS5_IJNS4_28SM100_TMA_2SM_LOAD_MULTICASTES27_EEES25_vS26_EENS_8epilogue10collective18CollectiveEpilogueINS2A_23Sm100TmaWarpSpecializedILi3ELi2ELi32ELb1ELb0EEEJNS5_IJS1P_SG_SF_EEENS5_IJNSM_IS1P_SC_EENSM_ISN_SC_EEEEENS_10bfloat16_tESL_S2J_SL_NS2A_6fusion15FusionCallbacksIS2E_NS2K_17LinearCombinationIS2J_fS2J_fLNS_15FloatRoundStyleE2EEES2F_S2I_JEEENS4_5SM1004TMEM4LOAD26SM100_TMEM_LOAD_32dp32b32xENS4_13SM90_TMA_LOADENS1K_INS1L_ILi2ELi4ELi3EEENS1N_ILi16EEENSM_INS5_IJSB_SN_EEES1V_EEEENS4_39AutoVectorizingCopyWithAssumedAlignmentILi128EEENS4_14SM90_TMA_STOREES2Z_S31_S31_EEEvvEEEEvNT_6ParamsE:
[----:B------:R-:W1:Y:S01]  /*0000*/  LDC R1, c[0x0][0x37c] ;  /* 0x0000df00ff017b82 */ /* 0x000e620000000800 */
[----:B------:R-:W2:Y:S01]  /*0010*/  S2R R93, SR_TID.X ;  /* 0x00000000005d7919 */ /* 0x000ea20000002100 */
[----:B------:R-:W3:Y:S06]  /*0020*/  LDCU.64 UR12, c[0x0][0xc90] ;  /* 0x00019200ff0c77ac */ /* 0x000eec0008000a00 */
[----:B------:R-:W4:Y:S01]  /*0030*/  S2UR UR4, SR_CgaCtaId ;  /* 0x00000000000479c3 */ /* 0x000f220000008800 */
[----:B------:R-:W-:Y:S02]  /*0040*/  PRMT R84, RZ, 0x7610, R84 ;  /* 0x00007610ff547816 */ /* 0x000fe40000000054 */
[----:B------:R-:W-:Y:S01]  /*0050*/  ELECT P1, URZ, PT ;  /* 0x0000000000ff782f */ /* 0x000fe20003820000 */
[----:B---3--:R-:W-:-:S04]  /*0060*/  UISETP.NE.U32.AND UP0, UPT, UR12, URZ, UPT ;  /* 0x000000ff0c00728c */ /* 0x008fc8000bf05070 */
[----:B------:R-:W-:Y:S01]  /*0070*/  UISETP.NE.AND.EX UP0, UPT, UR13, URZ, UPT, UP0 ;  /* 0x000000ff0d00728c */ /* 0x000fe2000bf05300 */
[----:B----4-:R-:W-:Y:S01]  /*0080*/  IMAD.U32 R88, RZ, RZ, UR4 ;  /* 0x00000004ff587e24 */ /* 0x010fe2000f8e00ff */
[----:B------:R-:W-:Y:S02]  /*0090*/  ULOP3.LUT UR5, UR4, 0x1, URZ, 0xc0, !UPT ;  /* 0x0000000104057892 */ /* 0x000fe4000f8ec0ff */
[----:B------:R-:W-:Y:S01]  /*00a0*/  ULOP3.LUT UR4, UR4, 0x1, URZ, 0x3c, !UPT ;  /* 0x0000000104047892 */ /* 0x000fe2000f8e3cff */
[----:B--2---:R-:W-:-:S03]  /*00b0*/  SHF.R.U32.HI R85, RZ, 0x5, R93 ;  /* 0x00000005ff557819 */ /* 0x004fc6000001165d */
[----:B------:R-:W-:Y:S02]  /*00c0*/  IMAD.U32 R2, RZ, RZ, UR5 ;  /* 0x00000005ff027e24 */ /* 0x000fe4000f8e00ff */
[----:B------:R-:W2:Y:S02]  /*00d0*/  SHFL.IDX PT, R0, R85, RZ, 0x1f ;  /* 0x00001fff55007589 */ /* 0x000ea400000e0000 */
[----:B--2---:R-:W-:Y:S01]  /*00e0*/  R2UR UR18, R0 ;  /* 0x00000000001272ca */ /* 0x004fe200000e0000 */
[----:B------:R-:W-:Y:S01]  /*00f0*/  IMAD.U32 R0, RZ, RZ, UR4 ;  /* 0x00000004ff007e24 */ /* 0x000fe2000f8e00ff */
[----:B-1----:R-:W-:-:S13]  /*0100*/  BRA.U UP0, `(.L_x_0) ;  /* 0x0000000100307547 */ /* 0x002fda000b800000 */
[----:B------:R-:W1:Y:S02]  /*0110*/  LDCU.64 UR4, c[0x0][0xc88] ;  /* 0x00019100ff0477ac */ /* 0x000e640008000a00 */
[----:B-1----:R-:W-:-:S04]  /*0120*/  UISETP.NE.U32.AND UP0, UPT, UR4, URZ, UPT ;  /* 0x000000ff0400728c */ /* 0x002fc8000bf05070 */
[----:B------:R-:W-:-:S09]  /*0130*/  UISETP.NE.AND.EX UP0, UPT, UR5, URZ, UPT, UP0 ;  /* 0x000000ff0500728c */ /* 0x000fd2000bf05300 */
[----:B------:R-:W-:Y:S05]  /*0140*/  BRA.U !UP0, `(.L_x_1) ;  /* 0x0000000108147547 */ /* 0x000fea000b800000 */
[----:B------:R-:W1:Y:S01]  /*0150*/  LDC.64 R4, c[0x0][0xc88] ;  /* 0x00032200ff047b82 */ /* 0x000e620000000a00 */
[----:B------:R-:W1:Y:S02]  /*0160*/  LDCU.64 UR4, c[0x0][0x358] ;  /* 0x00006b00ff0477ac */ /* 0x000e640008000a00 */
[----:B-1----:R1:W5:Y:S01]  /*0170*/  LDG.E R41, desc[UR4][R4.64] ;  /* 0x0000000404297981 */ /* 0x002362000c1e1900 */
[----:B------:R-:W-:Y:S01]  /*0180*/  HFMA2 R84, -RZ, RZ, 0, 5.9604644775390625e-08 ;  /* 0x00000001ff547431 */ /* 0x000fe200000001ff */
[----:B------:R-:W-:Y:S05]  /*0190*/  BRA `(.L_x_0) ;  /* 0x00000000000c7947 */ /* 0x000fea0003800000 */
.L_x_1:
[----:B------:R-:W1:Y:S01]  /*01a0*/  LDCU UR4, c[0x0][0xc80] ;  /* 0x00019000ff0477ac */ /* 0x000e620008000800 */
[----:B------:R-:W-:Y:S01]  /*01b0*/  HFMA2 R84, -RZ, RZ, 0, 5.9604644775390625e-08 ;  /* 0x00000001ff547431 */ /* 0x000fe200000001ff */
[----:B-1----:R-:W-:-:S07]  /*01c0*/  MOV R41, UR4 ;  /* 0x0000000400297c02 */ /* 0x002fce0008000f00 */
.L_x_0:
[----:B------:R-:W2:Y:S02]  /*01d0*/  LDCU.64 UR4, c[0x0][0xcb0] ;  /* 0x00019600ff0477ac */ /* 0x000ea40008000a00 */
[----:B--2---:R-:W-:-:S04]  /*01e0*/  UISETP.NE.U32.AND UP0, UPT, UR4, URZ, UPT ;  /* 0x000000ff0400728c */ /* 0x004fc8000bf05070 */
[----:B------:R-:W-:-:S09]  /*01f0*/  UISETP.NE.AND.EX UP0, UPT, UR5, URZ, UPT, UP0 ;  /* 0x000000ff0500728c */ /* 0x000fd2000bf05300 */
[----:B------:R-:W-:Y:S05]  /*0200*/  BRA.U UP0, `(.L_x_2) ;  /* 0x0000000100287547 */ /* 0x000fea000b800000 */
[----:B------:R-:W2:Y:S02]  /*0210*/  LDCU.64 UR4, c[0x0][0xca8] ;  /* 0x00019500ff0477ac */ /* 0x000ea40008000a00 */
[----:B--2---:R-:W-:-:S04]  /*0220*/  UISETP.NE.U32.AND UP0, UPT, UR4, URZ, UPT ;  /* 0x000000ff0400728c */ /* 0x004fc8000bf05070 */
[----:B------:R-:W-:-:S09]  /*0230*/  UISETP.NE.AND.EX UP0, UPT, UR5, URZ, UPT, UP0 ;  /* 0x000000ff0500728c */ /* 0x000fd2000bf05300 */
[----:B------:R-:W-:Y:S05]  /*0240*/  BRA.U !UP0, `(.L_x_3) ;  /* 0x0000000108107547 */ /* 0x000fea000b800000 */
[----:B------:R-:W2:Y:S01]  /*0250*/  LDC.64 R38, c[0x0][0xca8] ;  /* 0x00032a00ff267b82 */ /* 0x000ea20000000a00 */
[----:B------:R-:W2:Y:S02]  /*0260*/  LDCU.64 UR4, c[0x0][0x358] ;  /* 0x00006b00ff0477ac */ /* 0x000ea40008000a00 */
[----:B--2---:R2:W5:Y:S01]  /*0270*/  LDG.E R38, desc[UR4][R38.64] ;  /* 0x0000000426267981 */ /* 0x004562000c1e1900 */
[----:B------:R-:W-:Y:S05]  /*0280*/  BRA `(.L_x_2) ;  /* 0x0000000000087947 */ /* 0x000fea0003800000 */
.L_x_3:
[----:B------:R-:W2:Y:S02]  /*0290*/  LDCU UR4, c[0x0][0xca0] ;  /* 0x00019400ff0477ac */ /* 0x000ea40008000800 */
[----:B--2---:R-:W-:Y:S02]  /*02a0*/  MOV R38, UR4 ;  /* 0x0000000400267c02 */ /* 0x004fe40008000f00 */
.L_x_2:
[----:B------:R-:W-:Y:S01]  /*02b0*/  IMAD.U32 R3, RZ, RZ, UR18 ;  /* 0x00000012ff037e24 */ /* 0x000fe2000f8e00ff */
[----:B------:R-:W-:Y:S04]  /*02c0*/  BSSY.RECONVERGENT B0, `(.L_x_4) ;  /* 0x0000012000007945 */ /* 0x000fe80003800200 */
[C---:B------:R-:W-:Y:S02]  /*02d0*/  ISETP.NE.OR P2, PT, R3.reuse, 0x1, !P1 ;  /* 0x000000010300780c */ /* 0x040fe40004f45670 */
[----:B------:R-:W-:-:S11]  /*02e0*/  ISETP.NE.OR P0, PT, R3, 0x3, !P1 ;  /* 0x000000030300780c */ /* 0x000fd60004f05670 */
[----:B------:R-:W-:Y:S05]  /*02f0*/  @P2 BRA `(.L_x_5) ;  /* 0x0000000000382947 */ /* 0x000fea0003800000 */
[----:B------:R-:W3:Y:S02]  /*0300*/  LDCU.64 UR4, c[0x0][0x348] ;  /* 0x00006900ff0477ac */ /* 0x000ee40008000a00 */
[----:B---3--:R-:W-:Y:S02]  /*0310*/  UIADD3 UR10, UP3, UPT, UR4, 0x80, URZ ;  /* 0x00000080040a7890 */ /* 0x008fe4000ff7e0ff */
[----:B------:R-:W-:Y:S02]  /*0320*/  UIADD3 UR8, UP2, UPT, UR4, 0x180, URZ ;  /* 0x0000018004087890 */ /* 0x000fe4000ff5e0ff */
[----:B------:R-:W-:Y:S02]  /*0330*/  UIADD3 UR6, UP1, UPT, UR4, 0x280, URZ ;  /* 0x0000028004067890 */ /* 0x000fe4000ff3e0ff */
[----:B------:R-:W-:Y:S02]  /*0340*/  UIADD3 UR4, UP0, UPT, UR4, 0x380, URZ ;  /* 0x0000038004047890 */ /* 0x000fe4000ff1e0ff */
[----:B------:R-:W-:-:S02]  /*0350*/  UIADD3.X UR11, UPT, UPT, URZ, UR5, URZ, UP3, !UPT ;  /* 0x00000005ff0b7290 */ /* 0x000fc40009ffe4ff */
[----:B------:R-:W-:Y:S02]  /*0360*/  UIADD3.X UR9, UPT, UPT, URZ, UR5, URZ, UP2, !UPT ;  /* 0x00000005ff097290 */ /* 0x000fe400097fe4ff */
[----:B------:R-:W-:Y:S02]  /*0370*/  UIADD3.X UR7, UPT, UPT, URZ, UR5, URZ, UP1, !UPT ;  /* 0x00000005ff077290 */ /* 0x000fe40008ffe4ff */
[----:B------:R-:W-:-:S03]  /*0380*/  UIADD3.X UR5, UPT, UPT, URZ, UR5, URZ, UP0, !UPT ;  /* 0x00000005ff057290 */ /* 0x000fc600087fe4ff */
[----:B------:R3:W-:Y:S02]  /*0390*/  UTMACCTL.PF [UR10] ;  /* 0x000000000a0079b9 */ /* 0x0007e40008040000 */
[----:B------:R3:W-:Y:S02]  /*03a0*/  UTMACCTL.PF [UR8] ;  /* 0x00000000080079b9 */ /* 0x0007e40008040000 */
[----:B------:R3:W-:Y:S02]  /*03b0*/  UTMACCTL.PF [UR6] ;  /* 0x00000000060079b9 */ /* 0x0007e40008040000 */
[----:B------:R3:W-:Y:S02]  /*03c0*/  UTMACCTL.PF [UR4] ;  /* 0x00000000040079b9 */ /* 0x0007e40008040000 */
[----:B---3--:R-:W-:Y:S01]  /*03d0*/  NOP ;  /* 0x0000000000007918 */ /* 0x008fe20000000000 */
.L_x_5:
[----:B------:R-:W-:Y:S05]  /*03e0*/  BSYNC.RECONVERGENT B0 ;  /* 0x0000000000007941 */ /* 0x000fea0003800200 */
.L_x_4:
[----:B------:R-:W-:Y:S04]  /*03f0*/  BSSY.RECONVERGENT B0, `(.L_x_6) ;  /* 0x000000a000007945 */ /* 0x000fe80003800200 */
[----:B------:R-:W-:Y:S05]  /*0400*/  @P0 BRA `(.L_x_7) ;  /* 0x0000000000200947 */ /* 0x000fea0003800000 */
[----:B------:R-:W3:Y:S02]  /*0410*/  LDCU.64 UR4, c[0x0][0x348] ;  /* 0x00006900ff0477ac */ /* 0x000ee40008000a00 */
[----:B---3--:R-:W-:Y:S02]  /*0420*/  UIADD3 UR6, UP1, UPT, UR4, 0x980, URZ ;  /* 0x0000098004067890 */ /* 0x008fe4000ff3e0ff */
[----:B------:R-:W-:Y:S02]  /*0430*/  UIADD3 UR4, UP0, UPT, UR4, 0xa80, URZ ;  /* 0x00000a8004047890 */ /* 0x000fe4000ff1e0ff */
[----:B------:R-:W-:Y:S02]  /*0440*/  UIADD3.X UR7, UPT, UPT, URZ, UR5, URZ, UP1, !UPT ;  /* 0x00000005ff077290 */ /* 0x000fe40008ffe4ff */
[----:B------:R-:W-:-:S07]  /*0450*/  UIADD3.X UR5, UPT, UPT, URZ, UR5, URZ, UP0, !UPT ;  /* 0x00000005ff057290 */ /* 0x000fce00087fe4ff */
[----:B------:R3:W-:Y:S02]  /*0460*/  UTMACCTL.PF [UR6] ;  /* 0x00000000060079b9 */ /* 0x0007e40008040000 */
[----:B------:R3:W-:Y:S02]  /*0470*/  UTMACCTL.PF [UR4] ;  /* 0x00000000040079b9 */ /* 0x0007e40008040000 */
[----:B---3--:R-:W-:Y:S01]  /*0480*/  NOP ;  /* 0x0000000000007918 */ /* 0x008fe20000000000 */
.L_x_7:
[----:B------:R-:W-:Y:S05]  /*0490*/  BSYNC.RECONVERGENT B0 ;  /* 0x0000000000007941 */ /* 0x000fea0003800200 */
.L_x_6:
[----:B------:R-:W3:Y:S01]  /*04a0*/  LDCU.64 UR4, c[0x0][0xc88] ;  /* 0x00019100ff0477ac */ /* 0x000ee20008000a00 */
[----:B------:R-:W-:Y:S02]  /*04b0*/  UISETP.EQ.U32.AND UP2, UPT, UR12, URZ, UPT ;  /* 0x000000ff0c00728c */ /* 0x000fe4000bf42070 */
[----:B------:R-:W-:Y:S02]  /*04c0*/  UPLOP3.LUT UP4, UPT, UPT, UPT, UPT, 0x80, 0x8 ;  /* 0x000000000008789c */ /* 0x000fe40003f8f070 */
[----:B---3--:R-:W-:-:S04]  /*04d0*/  UISETP.NE.U32.AND UP0, UPT, UR4, URZ, UPT ;  /* 0x000000ff0400728c */ /* 0x008fc8000bf05070 */
[----:B------:R-:W-:-:S04]  /*04e0*/  UISETP.NE.AND.EX UP1, UPT, UR5, URZ, UPT, UP0 ;  /* 0x000000ff0500728c */ /* 0x000fc8000bf25300 */
[----:B------:R-:W-:-:S04]  /*04f0*/  UISETP.EQ.OR.EX UP3, UPT, UR13, URZ, !UP1, UP2 ;  /* 0x000000ff0d00728c */ /* 0x000fc8000cf62720 */
[----:B------:R-:W-:-:S06]  /*0500*/  UP2UR UR4, UPR, URZ, 0x8 ;  /* 0x00000008ff047883 */ /* 0x000fcc0008000000 */
[----:B------:R-:W-:Y:S01]  /*0510*/  MOV R89, UR4 ;  /* 0x0000000400597c02 */ /* 0x000fe20008000f00 */
[----:B------:R-:W-:Y:S06]  /*0520*/  BRA.U !UP3, `(.L_x_8) ;  /* 0x000000010b207547 */ /* 0x000fec000b800000 */
[----:B------:R-:W-:Y:S01]  /*0530*/  UISETP.NE.U32.AND UP2, UPT, UR12, URZ, UPT ;  /* 0x000000ff0c00728c */ /* 0x000fe2000bf45070 */
[----:B-----5:R-:W-:Y:S01]  /*0540*/  FSETP.NEU.AND P0, PT, R41, RZ, PT ;  /* 0x000000ff2900720b */ /* 0x020fe20003f0d000 */
[----:B------:R-:W-:Y:S02]  /*0550*/  USEL UR4, URZ, 0xffffffff, UP1 ;  /* 0xffffffffff047887 */ /* 0x000fe40008800000 */
[----:B------:R-:W-:-:S10]  /*0560*/  UISETP.NE.AND.EX UP2, UPT, UR13, URZ, UPT, UP2 ;  /* 0x000000ff0d00728c */ /* 0x000fd4000bf45320 */
[----:B------:R-:W-:Y:S01]  /*0570*/  VOTEU.ANY UP0, P0 ;  /* 0x0000000000ff7886 */ /* 0x000fe20000000100 */
[----:B------:R-:W-:-:S04]  /*0580*/  @!UP2 USEL UR4, URZ, 0xffffffff, UP0 ;  /* 0xffffffffff04a887 */ /* 0x000fc80008000000 */
[----:B------:R-:W-:-:S04]  /*0590*/  ULOP3.LUT UR4, UR4, 0x1, URZ, 0xc0, !UPT ;  /* 0x0000000104047892 */ /* 0x000fc8000f8ec0ff */
[----:B------:R-:W-:-:S11]  /*05a0*/  UISETP.NE.U32.AND UP4, UPT, UR4, 0x1, UPT ;  /* 0x000000010400788c */ /* 0x000fd6000bf85070 */
.L_x_8:
[----:B------:R-:W3:Y:S01]  /*05b0*/  SHFL.IDX PT, R3, R85, RZ, 0x1f ;  /* 0x00001fff55037589 */ /* 0x000ee200000e0000 */
[----:B------:R-:W-:Y:S01]  /*05c0*/  R2UR UR4, R2 ;  /* 0x00000000020472ca */ /* 0x000fe200000e0000 */
[----:B------:R-:W-:-:S04]  /*05d0*/  UISETP.NE.AND UP0, UPT, UR18, 0x2, UPT ;  /* 0x000000021200788c */ /* 0x000fc8000bf05270 */
[----:B------:R-:W-:-:S08]  /*05e0*/  USEL UR58, URZ, 0x1, UP0 ;  /* 0x00000001ff3a7887 */ /* 0x000fd00008000000 */
[----:B------:R-:W-:-:S06]  /*05f0*/  UISETP.EQ.AND UP2, UPT, UR4, URZ, !UP0 ;  /* 0x000000ff0400728c */ /* 0x000fcc000c742270 */
[----:B------:R-:W-:Y:S02]  /*0600*/  PLOP3.LUT P4, PT, P1, PT, UP2, 0x80, 0x8 ;  /* 0x000000000008781c */ /* 0x000fe40000f8f028 */
[----:B---3--:R-:W-:-:S13]  /*0610*/  ISETP.NE.AND P0, PT, R3, RZ, PT ;  /* 0x000000ff0300720c */ /* 0x008fda0003f05270 */
[----:B------:R-:W-:Y:S05]  /*0620*/  @P0 BRA `(.L_x_9) ;  /* 0x0000000000580947 */ /* 0x000fea0003800000 */
[----:B------:R-:W-:Y:S01]  /*0630*/  R2UR UR5, R88 ;  /* 0x00000000580572ca */ /* 0x000fe200000e0000 */
[----:B------:R-:W-:Y:S01]  /*0640*/  UMOV UR4, 0x400 ;  /* 0x0000040000047882 */ /* 0x000fe20000000000 */
[----:B------:R-:W-:Y:S01]  /*0650*/  UMOV UR8, 0x1 ;  /* 0x0000000100087882 */ /* 0x000fe20000000000 */
[----:B------:R-:W-:Y:S01]  /*0660*/  UMOV UR6, 0x4 ;  /* 0x0000000400067882 */ /* 0x000fe20000000000 */
[----:B------:R-:W-:-:S04]  /*0670*/  UIADD3 UR8, UPT, UPT, -UR8, 0x100000, URZ ;  /* 0x0010000008087890 */ /* 0x000fc8000fffe1ff */
[----:B------:R-:W-:Y:S02]  /*0680*/  USHF.L.U32 UR9, UR8, 0xb, URZ ;  /* 0x0000000b08097899 */ /* 0x000fe400080006ff */
[----:B------:R-:W-:Y:S02]  /*0690*/  USHF.L.U32 UR8, UR8, 0x1, URZ ;  /* 0x0000000108087899 */ /* 0x000fe400080006ff */
[----:B------:R-:W-:-:S04]  /*06a0*/  UIADD3 UR6, UPT, UPT, -UR6, 0x100000, URZ ;  /* 0x0010000006067890 */ /* 0x000fc8000fffe1ff */
[----:B------:R-:W-:Y:S02]  /*06b0*/  USHF.L.U32 UR7, UR6, 0xb, URZ ;  /* 0x0000000b06077899 */ /* 0x000fe400080006ff */
[----:B------:R-:W-:Y:S01]  /*06c0*/  USHF.L.U32 UR6, UR6, 0x1, URZ ;  /* 0x0000000106067899 */ /* 0x000fe200080006ff */
[----:B------:R-:W-:Y:S01]  /*06d0*/  ELECT P0, URZ, PT ;  /* 0x0000000000ff782f */ /* 0x000fe20003800000 */
[----:B------:R-:W-:Y:S01]  /*06e0*/  ULEA UR4, UR5, UR4, 0x18 ;  /* 0x0000000405047291 */ /* 0x000fe2000f8ec0ff */
[----:B------:R-:W3:Y:S11]  /*06f0*/  FENCE.VIEW.ASYNC.S ;  /* 0x00000000000073c6 */ /* 0x000ef60000000000 */
[----:B---3--:R3:W4:Y:S01]  /*0700*/  SYNCS.EXCH.64 URZ, [UR4], UR8 ;  /* 0x0000000804ff75b2 */ /* 0x0087220008000100 */
[----:B------:R3:W1:Y:S01]  /*0710*/  SYNCS.EXCH.64 URZ, [UR4+0x20], UR6 ;  /* 0x0000200604ff75b2 */ /* 0x0006620008000100 */
[----:B------:R3:W1:Y:S01]  /*0720*/  SYNCS.EXCH.64 URZ, [UR4+0x8], UR8 ;  /* 0x0000080804ff75b2 */ /* 0x0006620008000100 */
[----:B------:R3:W1:Y:S01]  /*0730*/  SYNCS.EXCH.64 URZ, [UR4+0x28], UR6 ;  /* 0x0000280604ff75b2 */ /* 0x0006620008000100 */
[----:B------:R3:W1:Y:S01]  /*0740*/  SYNCS.EXCH.64 URZ, [UR4+0x10], UR8 ;  /* 0x0000100804ff75b2 */ /* 0x0006620008000100 */
[----:B------:R3:W1:Y:S01]  /*0750*/  SYNCS.EXCH.64 URZ, [UR4+0x30], UR6 ;  /* 0x0000300604ff75b2 */ /* 0x0006620008000100 */
[----:B------:R3:W1:Y:S01]  /*0760*/  SYNCS.EXCH.64 URZ, [UR4+0x18], UR8 ;  /* 0x0000180804ff75b2 */ /* 0x0006620008000100 */
[----:B------:R3:W1:Y:S01]  /*0770*/  SYNCS.EXCH.64 URZ, [UR4+0x38], UR6 ;  /* 0x0000380604ff75b2 */ /* 0x0006620008000100 */
[----:B------:R-:W-:Y:S01]  /*0780*/  NOP ;  /* 0x0000000000007918 */ /* 0x000fe20000000000 */
.L_x_9:
[----:B------:R-:W2:Y:S01]  /*0790*/  SHFL.IDX PT, R3, R85, RZ, 0x1f ;  /* 0x00001fff55037589 */ /* 0x000ea200000e0000 */
[----:B------:R-:W-:Y:S01]  /*07a0*/  NOP ;  /* 0x0000000000007918 */ /* 0x000fe20000000000 */
[----:B--2---:R-:W-:-:S13]  /*07b0*/  ISETP.NE.AND P0, PT, R3, 0x1, PT ;  /* 0x000000010300780c */ /* 0x004fda0003f05270 */
[----:B------:R-:W-:Y:S05]  /*07c0*/  @P0 BRA `(.L_x_10) ;  /* 0x0000000000500947 */ /* 0x000fea0003800000 */
[----:B------:R-:W-:Y:S01]  /*07d0*/  R2UR UR5, R88 ;  /* 0x00000000580572ca */ /* 0x000fe200000e0000 */
[----:B---3--:R-:W-:Y:S01]  /*07e0*/  UMOV UR4, 0x400 ;  /* 0x0000040000047882 */ /* 0x008fe20000000000 */
        /* <DEDUP_REMOVED lines=10> */
[----:B------:R-:W2:Y:S11]  /*0890*/  FENCE.VIEW.ASYNC.S ;  /* 0x00000000000073c6 */ /* 0x000eb60000000000 */
[----:B--2---:R2:W3:Y:S01]  /*08a0*/  SYNCS.EXCH.64 URZ, [UR4+0x40], UR8 ;  /* 0x0000400804ff75b2 */ /* 0x0044e20008000100 */
[----:B------:R2:W1:Y:S01]  /*08b0*/  SYNCS.EXCH.64 URZ, [UR4+0x58], UR6 ;  /* 0x0000580604ff75b2 */ /* 0x0004620008000100 */
[----:B------:R2:W1:Y:S01]  /*08c0*/  SYNCS.EXCH.64 URZ, [UR4+0x48], UR8 ;  /* 0x0000480804ff75b2 */ /* 0x0004620008000100 */
[----:B------:R2:W1:Y:S01]  /*08d0*/  SYNCS.EXCH.64 URZ, [UR4+0x60], UR6 ;  /* 0x0000600604ff75b2 */ /* 0x0004620008000100 */
[----:B------:R2:W1:Y:S01]  /*08e0*/  SYNCS.EXCH.64 URZ, [UR4+0x50], UR8 ;  /* 0x0000500804ff75b2 */ /* 0x0004620008000100 */
[----:B------:R2:W1:Y:S01]  /*08f0*/  SYNCS.EXCH.64 URZ, [UR4+0x68], UR6 ;  /* 0x0000680604ff75b2 */ /* 0x0004620008000100 */
[----:B------:R-:W-:Y:S01]  /*0900*/  NOP ;  /* 0x0000000000007918 */ /* 0x000fe20000000000 */
.L_x_10:
[----:B------:R-:W4:Y:S01]  /*0910*/  SHFL.IDX PT, R3, R85, RZ, 0x1f ;  /* 0x00001fff55037589 */ /* 0x000f2200000e0000 */
[----:B------:R-:W-:Y:S01]  /*0920*/  NOP ;  /* 0x0000000000007918 */ /* 0x000fe20000000000 */
[----:B----4-:R-:W-:-:S13]  /*0930*/  ISETP.NE.AND P0, PT, R3, 0x3, PT ;  /* 0x000000030300780c */ /* 0x010fda0003f05270 */
[----:B------:R-:W-:Y:S05]  /*0940*/  @P0 BRA `(.L_x_11) ;  /* 0x0000000000300947 */ /* 0x000fea0003800000 */
[----:B------:R-:W-:Y:S01]  /*0950*/  R2UR UR5, R88 ;  /* 0x00000000580572ca */ /* 0x000fe200000e0000 */
[----:B--23--:R-:W-:Y:S01]  /*0960*/  UMOV UR6, 0x400 ;  /* 0x0000040000067882 */ /* 0x00cfe20000000000 */
[----:B------:R-:W-:Y:S01]  /*0970*/  UMOV UR4, 0x20 ;  /* 0x0000002000047882 */ /* 0x000fe20000000000 */
[----:B------:R-:W-:-:S10]  /*0980*/  ELECT P0, URZ, PT ;  /* 0x0000000000ff782f */ /* 0x000fd40003800000 */
[----:B------:R-:W-:Y:S02]  /*0990*/  ULEA UR6, UR5, UR6, 0x18 ;  /* 0x0000000605067291 */ /* 0x000fe4000f8ec0ff */
[----:B------:R-:W-:-:S04]  /*09a0*/  UIADD3 UR4, UPT, UPT, -UR4, 0x100000, URZ ;  /* 0x0010000004047890 */ /* 0x000fc8000fffe1ff */
[----:B------:R-:W-:Y:S02]  /*09b0*/  USHF.L.U32 UR5, UR4, 0xb, URZ ;  /* 0x0000000b04057899 */ /* 0x000fe400080006ff */
[----:B------:R-:W-:Y:S01]  /*09c0*/  USHF.L.U32 UR4, UR4, 0x1, URZ ;  /* 0x0000000104047899 */ /* 0x000fe200080006ff */
[----:B------:R-:W2:Y:S11]  /*09d0*/  FENCE.VIEW.ASYNC.S ;  /* 0x00000000000073c6 */ /* 0x000eb60000000000 */
[----:B--2---:R4:W2:Y:S01]  /*09e0*/  SYNCS.EXCH.64 URZ, [UR6+0x70], UR4 ;  /* 0x0000700406ff75b2 */ /* 0x0048a20008000100 */
[----:B------:R4:W3:Y:S02]  /*09f0*/  SYNCS.EXCH.64 URZ, [UR6+0x78], UR4 ;  /* 0x0000780406ff75b2 */ /* 0x0008e40008000100 */
[----:B----4-:R-:W-:Y:S01]  /*0a00*/  NOP ;  /* 0x0000000000007918 */ /* 0x010fe20000000000 */
.L_x_11:
[----:B------:R-:W4:Y:S01]  /*0a10*/  SHFL.IDX PT, R3, R85, RZ, 0x1f ;  /* 0x00001fff55037589 */ /* 0x000f2200000e0000 */
[----:B------:R-:W-:Y:S01]  /*0a20*/  NOP ;  /* 0x0000000000007918 */ /* 0x000fe20000000000 */
[----:B----4-:R-:W-:-:S13]  /*0a30*/  ISETP.NE.AND P0, PT, R3, 0x4, PT ;  /* 0x000000040300780c */ /* 0x010fda0003f05270 */
[----:B------:R-:W-:Y:S05]  /*0a40*/  @P0 BRA `(.L_x_12) ;  /* 0x00000000004c0947 */ /* 0x000fea0003800000 */
[----:B------:R-:W-:Y:S01]  /*0a50*/  R2UR UR5, R88 ;  /* 0x00000000580572ca */ /* 0x000fe200000e0000 */
[----:B--23--:R-:W-:Y:S01]  /*0a60*/  UMOV UR4, 0x720 ;  /* 0x0000072000047882 */ /* 0x00cfe20000000000 */
[----:B------:R-:W-:Y:S01]  /*0a70*/  UMOV UR6, 0x400 ;  /* 0x0000040000067882 */ /* 0x000fe20000000000 */
[----:B------:R-:W-:Y:S01]  /*0a80*/  USEL UR4, UR4, 0x620, UP4 ;  /* 0x0000062004047887 */ /* 0x000fe2000a000000 */
[----:B------:R-:W-:Y:S01]  /*0a90*/  UMOV UR8, 0x1 ;  /* 0x0000000100087882 */ /* 0x000fe20000000000 */
[----:B------:R-:W-:Y:S01]  /*0aa0*/  ELECT P0, URZ, PT ;  /* 0x0000000000ff782f */ /* 0x000fe20003800000 */
[----:B------:R-:W-:-:S04]  /*0ab0*/  UIADD3 UR8, UPT, UPT, -UR8, 0x100000, URZ ;  /* 0x0010000008087890 */ /* 0x000fc8000fffe1ff */
[----:B------:R-:W-:Y:S02]  /*0ac0*/  USHF.L.U32 UR9, UR8, 0xb, URZ ;  /* 0x0000000b08097899 */ /* 0x000fe400080006ff */
[----:B------:R-:W-:Y:S02]  /*0ad0*/  USHF.L.U32 UR8, UR8, 0x1, URZ ;  /* 0x0000000108087899 */ /* 0x000fe400080006ff */
[----:B------:R-:W-:Y:S02]  /*0ae0*/  ULEA UR6, UR5, UR6, 0x18 ;  /* 0x0000000605067291 */ /* 0x000fe4000f8ec0ff */
[----:B------:R-:W-:-:S04]  /*0af0*/  UIADD3 UR4, UPT, UPT, -UR4, 0x100000, URZ ;  /* 0x0010000004047890 */ /* 0x000fc8000fffe1ff */
[----:B------:R-:W-:Y:S02]  /*0b00*/  USHF.L.U32 UR5, UR4, 0xb, URZ ;  /* 0x0000000b04057899 */ /* 0x000fe400080006ff */
[----:B------:R-:W-:Y:S01]  /*0b10*/  USHF.L.U32 UR4, UR4, 0x1, URZ ;  /* 0x0000000104047899 */ /* 0x000fe200080006ff */
[----:B------:R-:W2:Y:S03]  /*0b20*/  FENCE.VIEW.ASYNC.S ;  /* 0x00000000000073c6 */ /* 0x000ea60000000000 */
[----:B--2---:R4:W2:Y:S08]  /*0b30*/  SYNCS.EXCH.64 URZ, [UR6+0x80], UR8 ;  /* 0x0000800806ff75b2 */ /* 0x0048b00008000100 */
[----:B------:R4:W3:Y:S01]  /*0b40*/  SYNCS.EXCH.64 URZ, [UR6+0x90], UR4 ;  /* 0x0000900406ff75b2 */ /* 0x0008e20008000100 */
[----:B------:R4:W1:Y:S01]  /*0b50*/  SYNCS.EXCH.64 URZ, [UR6+0x88], UR8 ;  /* 0x0000880806ff75b2 */ /* 0x0008620008000100 */
[----:B------:R4:W1:Y:S02]  /*0b60*/  SYNCS.EXCH.64 URZ, [UR6+0x98], UR4 ;  /* 0x0000980406ff75b2 */ /* 0x0008640008000100 */
[----:B----4-:R-:W-:Y:S01]  /*0b70*/  NOP ;  /* 0x0000000000007918 */ /* 0x010fe20000000000 */
.L_x_12:
[----:B------:R-:W4:Y:S01]  /*0b80*/  SHFL.IDX PT, R3, R85, RZ, 0x1f ;  /* 0x00001fff55037589 */ /* 0x000f2200000e0000 */
[----:B------:R-:W-:Y:S01]  /*0b90*/  NOP ;  /* 0x0000000000007918 */ /* 0x000fe20000000000 */
[----:B----4-:R-:W-:-:S13]  /*0ba0*/  ISETP.NE.AND P0, PT, R3, 0x5, PT ;  /* 0x000000050300780c */ /* 0x010fda0003f05270 */
[----:B------:R-:W-:Y:S05]  /*0bb0*/  @P0 BRA `(.L_x_13) ;  /* 0x0000000000480947 */ /* 0x000fea0003800000 */
[----:B------:R-:W-:Y:S01]  /*0bc0*/  R2UR UR5, R88 ;  /* 0x00000000580572ca */ /* 0x000fe200000e0000 */
[----:B--23--:R-:W-:Y:S01]  /*0bd0*/  UMOV UR4, 0x400 ;  /* 0x0000040000047882 */ /* 0x00cfe20000000000 */
        /* <DEDUP_REMOVED lines=11> */
[----:B--2---:R4:W2:Y:S01]  /*0c90*/  SYNCS.EXCH.64 URZ, [UR4+0xa0], UR6 ;  /* 0x0000a00604ff75b2 */ /* 0x0048a20008000100 */
[----:B------:R4:W3:Y:S01]  /*0ca0*/  SYNCS.EXCH.64 URZ, [UR4+0xb0], UR8 ;  /* 0x0000b00804ff75b2 */ /* 0x0008e20008000100 */
[----:B------:R4:W1:Y:S01]  /*0cb0*/  SYNCS.EXCH.64 URZ, [UR4+0xa8], UR6 ;  /* 0x0000a80604ff75b2 */ /* 0x0008620008000100 */
[----:B------:R4:W1:Y:S02]  /*0cc0*/  SYNCS.EXCH.64 URZ, [UR4+0xb8], UR8 ;  /* 0x0000b80804ff75b2 */ /* 0x0008640008000100 */
[----:B----4-:R-:W-:Y:S01]  /*0cd0*/  NOP ;  /* 0x0000000000007918 */ /* 0x010fe20000000000 */
.L_x_13:
[----:B------:R-:W4:Y:S01]  /*0ce0*/  SHFL.IDX PT, R3, R85, RZ, 0x1f ;  /* 0x00001fff55037589 */ /* 0x000f2200000e0000 */
[----:B------:R-:W-:Y:S01]  /*0cf0*/  ISETP.NE.OR P1, PT, RZ, UR18, !P1 ;  /* 0x00000012ff007c0c */ /* 0x000fe2000cf25670 */
[----:B------:R-:W-:Y:S01]  /*0d00*/  NOP ;  /* 0x0000000000007918 */ /* 0x000fe20000000000 */
[----:B----4-:R-:W-:-:S13]  /*0d10*/  ISETP.NE.AND P0, PT, R3, 0x3, PT ;  /* 0x000000030300780c */ /* 0x010fda0003f05270 */
[----:B------:R-:W-:Y:S05]  /*0d20*/  @P0 BRA `(.L_x_14) ;  /* 0x0000000000380947 */ /* 0x000fea0003800000 */
[----:B------:R-:W-:Y:S01]  /*0d30*/  R2UR UR5, R88 ;  /* 0x00000000580572ca */ /* 0x000fe200000e0000 */
[----:B--23--:R-:W-:Y:S01]  /*0d40*/  UMOV UR4, 0x400 ;  /* 0x0000040000047882 */ /* 0x00cfe20000000000 */
[----:B------:R-:W-:Y:S01]  /*0d50*/  UMOV UR6, 0x20 ;  /* 0x0000002000067882 */ /* 0x000fe20000000000 */
[----:B------:R-:W-:Y:S01]  /*0d60*/  ELECT P0, URZ, PT ;  /* 0x0000000000ff782f */ /* 0x000fe20003800000 */
[----:B------:R-:W-:-:S04]  /*0d70*/  UIADD3 UR6, UPT, UPT, -UR6, 0x100000, URZ ;  /* 0x0010000006067890 */ /* 0x000fc8000fffe1ff */
[----:B------:R-:W-:Y:S02]  /*0d80*/  USHF.L.U32 UR7, UR6, 0xb, URZ ;  /* 0x0000000b06077899 */ /* 0x000fe400080006ff */
[----:B------:R-:W-:-:S03]  /*0d90*/  USHF.L.U32 UR6, UR6, 0x1, URZ ;  /* 0x0000000106067899 */ /* 0x000fc600080006ff */
[----:B------:R-:W-:Y:S01]  /*0da0*/  ULEA UR4, UR5, UR4, 0x18 ;  /* 0x0000000405047291 */ /* 0x000fe2000f8ec0ff */
[----:B------:R-:W2:Y:S11]  /*0db0*/  FENCE.VIEW.ASYNC.S ;  /* 0x00000000000073c6 */ /* 0x000eb60000000000 */
[----:B--2---:R4:W2:Y:S01]  /*0dc0*/  SYNCS.EXCH.64 URZ, [UR4+0xc0], UR6 ;  /* 0x0000c00604ff75b2 */ /* 0x0048a20008000100 */
[----:B------:R4:W3:Y:S01]  /*0dd0*/  SYNCS.EXCH.64 URZ, [UR4+0xd0], UR6 ;  /* 0x0000d00604ff75b2 */ /* 0x0008e20008000100 */
[----:B------:R4:W1:Y:S01]  /*0de0*/  SYNCS.EXCH.64 URZ, [UR4+0xc8], UR6 ;  /* 0x0000c80604ff75b2 */ /* 0x0008620008000100 */
[----:B------:R4:W1:Y:S02]  /*0df0*/  SYNCS.EXCH.64 URZ, [UR4+0xd8], UR6 ;  /* 0x0000d80604ff75b2 */ /* 0x0008640008000100 */
[----:B----4-:R-:W-:Y:S01]  /*0e00*/  NOP ;  /* 0x0000000000007918 */ /* 0x010fe20000000000 */
.L_x_14:
[----:B--23--:R-:W-:Y:S01]  /*0e10*/  R2UR UR7, R88 ;  /* 0x00000000580772ca */ /* 0x00cfe200000e0000 */
[----:B------:R-:W-:Y:S01]  /*0e20*/  VOTEU.ALL UP0, P1 ;  /* 0x0000000000ff7886 */ /* 0x000fe20000800000 */
[----:B------:R-:W-:Y:S01]  /*0e30*/  UMOV UR4, 0x20 ;  /* 0x0000002000047882 */ /* 0x000fe20000000000 */
[----:B------:R-:W-:Y:S01]  /*0e40*/  NOP ;  /* 0x0000000000007918 */ /* 0x000fe20000000000 */
[----:B-1----:R-:W-:Y:S01]  /*0e50*/  LOP3.LUT R5, R93, 0x1f, RZ, 0xc0, !PT ;  /* 0x0000001f5d057812 */ /* 0x002fe200078ec0ff */
[----:B------:R-:W-:Y:S01]  /*0e60*/  UISETP.NE.AND UP5, UPT, UR18, URZ, UPT ;  /* 0x000000ff1200728c */ /* 0x000fe2000bfa5270 */
[----:B------:R-:W-:Y:S01]  /*0e70*/  @!UP0 UMOV UR6, 0x400 ;  /* 0x0000040000068882 */ /* 0x000fe20000000000 */
[----:B------:R-:W-:-:S04]  /*0e80*/  @!UP0 UIADD3 UR4, UPT, UPT, -UR4, 0x100000, URZ ;  /* 0x0010000004048890 */ /* 0x000fc8000fffe1ff */
[----:B------:R-:W-:Y:S02]  /*0e90*/  @!UP0 USHF.L.U32 UR5, UR4, 0xb, URZ ;  /* 0x0000000b04058899 */ /* 0x000fe400080006ff */
[----:B------:R-:W-:Y:S02]  /*0ea0*/  @!UP0 USHF.L.U32 UR4, UR4, 0x1, URZ ;  /* 0x0000000104048899 */ /* 0x000fe400080006ff */
[----:B------:R-:W-:Y:S01]  /*0eb0*/  @!UP0 ULEA UR6, UR7, UR6, 0x18 ;  /* 0x0000000607068291 */ /* 0x000fe2000f8ec0ff */
[----:B------:R-:W1:Y:S01]  /*0ec0*/  LDCU UR7, c[0x0][0x36c] ;  /* 0x00006d80ff0777ac */ /* 0x000e620008000800 */
[----:B------:R-:W-:Y:S01]  /*0ed0*/  VOTEU.ALL UP0, P1 ;  /* 0x0000000000ff7886 */ /* 0x000fe20000800000 */
[----:B------:R-:W2:Y:S09]  /*0ee0*/  FENCE.VIEW.ASYNC.S ;  /* 0x00000000000073c6 */ /* 0x000eb20000000000 */
[----:B--2---:R2:W3:Y:S01]  /*0ef0*/  @!UP0 SYNCS.EXCH.64 URZ, [UR6+0xe0], UR4 ;  /* 0x0000e00406ff85b2 */ /* 0x0044e20008000100 */
[----:B-1----:R-:W-:-:S09]  /*0f00*/  UISETP.EQ.U32.AND UP6, UPT, UR7, 0x1, UPT ;  /* 0x000000010700788c */ /* 0x002fd2000bfc2070 */
[----:B--2---:R-:W-:Y:S05]  /*0f10*/  BRA.U !UP6, `(.L_x_15) ;  /* 0x000000010e087547 */ /* 0x004fea000b800000 */
[----:B---3--:R-:W-:Y:S01]  /*0f20*/  UCGABAR_ARV ;  /* 0x00000000000079c7 */ /* 0x008fe20008000000 */
[----:B------:R-:W-:Y:S05]  /*0f30*/  BRA `(.L_x_16) ;  /* 0x0000000000047947 */ /* 0x000fea0003800000 */
.L_x_15:
[----:B---3--:R-:W-:Y:S01]  /*0f40*/  NOP ;  /* 0x0000000000007918 */ /* 0x008fe20000000000 */
.L_x_16:
[----:B------:R-:W1:Y:S01]  /*0f50*/  S2UR UR71, SR_CTAID.X ;  /* 0x00000000004779c3 */ /* 0x000e620000002500 */
[----:B------:R-:W-:-:S05]  /*0f60*/  CS2R.32 R87, SR_CgaSize ;  /* 0x0000000000577805 */ /* 0x000fca0000008a00 */
[----:B------:R-:W-:-:S05]  /*0f70*/  IMAD R87, R87, -0xa0, RZ ;  /* 0xffffff6057577824 */ /* 0x000fca00078e02ff */
[----:B------:R-:W-:-:S14]  /*0f80*/  R2UR UR5, R87 ;  /* 0x00000000570572ca */ /* 0x000fdc00000e0000 */
[----:B------:R-:W2:Y:S01]  /*0f90*/  LDCU UR5, c[0x0][UR5+0x2b0] ;  /* 0x00005600050577ac */ /* 0x000ea20008000800 */
[----:B------:R-:W-:Y:S02]  /*0fa0*/  R2UR UR9, R2 ;  /* 0x00000000020972ca */ /* 0x000fe400000e0000 */
[----:B------:R-:W-:Y:S02]  /*0fb0*/  R2UR UR10, R88 ;  /* 0x00000000580a72ca */ /* 0x000fe400000e0000 */
[----:B------:R-:W-:-:S05]  /*0fc0*/  CS2R.32 R87, SR_CgaSize ;  /* 0x0000000000577805 */ /* 0x000fca0000008a00 */
[----:B------:R-:W-:-:S05]  /*0fd0*/  IMAD R87, R87, -0xa0, RZ ;  /* 0xffffff6057577824 */ /* 0x000fca00078e02ff */
[----:B------:R-:W-:-:S14]  /*0fe0*/  R2UR UR4, R87 ;  /* 0x00000000570472ca */ /* 0x000fdc00000e0000 */
[----:B------:R-:W3:Y:S01]  /*0ff0*/  LDCU UR4, c[0x0][UR4+0x2b4] ;  /* 0x00005680040477ac */ /* 0x000ee20008000800 */
[----:B------:R-:W4:Y:S01]  /*1000*/  S2UR UR28, SR_CTAID.Y ;  /* 0x00000000001c79c3 */ /* 0x000f220000002600 */
[----:B------:R-:W-:-:S05]  /*1010*/  CS2R.32 R87, SR_CgaSize ;  /* 0x0000000000577805 */ /* 0x000fca0000008a00 */
[----:B------:R-:W-:-:S05]  /*1020*/  IMAD R87, R87, -0xa0, RZ ;  /* 0xffffff6057577824 */ /* 0x000fca00078e02ff */
[----:B------:R-:W-:-:S14]  /*1030*/  R2UR UR7, R87 ;  /* 0x00000000570772ca */ /* 0x000fdc00000e0000 */
[----:B------:R-:W3:Y:S01]  /*1040*/  LDCU UR7, c[0x0][UR7+0x2a0] ;  /* 0x00005400070777ac */ /* 0x000ee20008000800 */
[----:B------:R-:W-:-:S05]  /*1050*/  CS2R.32 R87, SR_CgaSize ;  /* 0x0000000000577805 */ /* 0x000fca0000008a00 */
[----:B------:R-:W-:-:S05]  /*1060*/  IMAD R87, R87, -0xa0, RZ ;  /* 0xffffff6057577824 */ /* 0x000fca00078e02ff */
[----:B------:R-:W-:-:S14]  /*1070*/  R2UR UR8, R87 ;  /* 0x00000000570872ca */ /* 0x000fdc00000e0000 */
[----:B------:R-:W3:Y:S01]  /*1080*/  LDCU UR8, c[0x0][UR8+0x2a4] ;  /* 0x00005480080877ac */ /* 0x000ee20008000800 */
[----:B------:R-:W-:Y:S02]  /*1090*/  UISETP.GT.U32.AND UP0, UPT, UR9, 0xffff, UPT ;  /* 0x0000ffff0900788c */ /* 0x000fe4000bf04070 */
[----:B------:R-:W-:Y:S02]  /*10a0*/  USHF.R.U32.HI UR69, URZ, 0x1, UR10 ;  /* 0x00000001ff457899 */ /* 0x000fe4000801160a */
[----:B------:R-:W-:Y:S01]  /*10b0*/  USHF.L.U32 UR45, UR10, 0x9, URZ ;  /* 0x000000090a2d7899 */ /* 0x000fe200080006ff */
[----:B------:R-:W3:Y:S01]  /*10c0*/  LDCU UR19, c[0x0][0xf24] ;  /* 0x0001e480ff1377ac */ /* 0x000ee20008000800 */
[----:B-1----:R-:W-:Y:S01]  /*10d0*/  I2FP.F32.U32 R4, UR71 ;  /* 0x0000004700047c45 */ /* 0x002fe20008201000 */
[----:B------:R-:W1:Y:S04]  /*10e0*/  LDCU UR39, c[0x0][0xf24] ;  /* 0x0001e480ff2777ac */ /* 0x000e680008000800 */
[----:B--2---:R-:W-:Y:S01]  /*10f0*/  FMUL R4, R4, UR5 ;  /* 0x0000000504047c20 */ /* 0x004fe20008400000 */
[----:B------:R-:W2:Y:S01]  /*1100*/  LDCU UR23, c[0x0][0xf30] ;  /* 0x0001e600ff1777ac */ /* 0x000ea20008000800 */
[----:B----4-:R-:W-:-:S04]  /*1110*/  I2FP.F32.U32 R3, UR28 ;  /* 0x0000001c00037c45 */ /* 0x010fc80008201000 */
[----:B------:R-:W4:Y:S01]  /*1120*/  F2I.U32.TRUNC.NTZ R4, R4 ;  /* 0x0000000400047305 */ /* 0x000f22000020f000 */
[----:B------:R-:W-:Y:S01]  /*1130*/  USHF.L.U32 UR53, UR10, 0x7, URZ ;  /* 0x000000070a357899 */ /* 0x000fe200080006ff */
[----:B---3--:R-:W-:Y:S01]  /*1140*/  FMUL R3, R3, UR4 ;  /* 0x0000000403037c20 */ /* 0x008fe20008400000 */
[----:B------:R-:W-:Y:S02]  /*1150*/  USHF.L.U32 UR20, UR10, 0x6, URZ ;  /* 0x000000060a147899 */ /* 0x000fe400080006ff */
[----:B------:R-:W-:Y:S01]  /*1160*/  USEL UR38, UR9, 0xffff, !UP0 ;  /* 0x0000ffff09267887 */ /* 0x000fe2000c000000 */
[----:B------:R-:W-:Y:S02]  /*1170*/  UMOV UR26, UR71 ;  /* 0x00000047001a7c82 */ /* 0x000fe40008000000 */
[----:B------:R-:W3:Y:S01]  /*1180*/  F2I.U32.TRUNC.NTZ R3, R3 ;  /* 0x0000000300037305 */ /* 0x000ee2000020f000 */
[----:B----4-:R-:W-:Y:S02]  /*1190*/  R2UR UR4, R4 ;  /* 0x00000000040472ca */ /* 0x010fe400000e0000 */
[----:B------:R-:W-:-:S02]  /*11a0*/  PRMT R4, RZ, 0x7610, R4 ;  /* 0x00007610ff047816 */ /* 0x000fc40000000004 */
[----:B---3--:R-:W-:Y:S02]  /*11b0*/  R2UR UR6, R3 ;  /* 0x00000000030672ca */ /* 0x008fe400000e0000 */
[----:B------:R-:W-:-:S07]  /*11c0*/  PRMT R3, RZ, 0x7610, R3 ;  /* 0x00007610ff037816 */ /* 0x000fce0000000003 */
[----:B------:R-:W-:-:S04]  /*11d0*/  UIADD3 UR5, UPT, UPT, -UR4, URZ, URZ ;  /* 0x000000ff04057290 */ /* 0x000fc8000fffe1ff */
[----:B------:R-:W-:Y:S02]  /*11e0*/  UIMAD UR5, UR7, UR5, UR71 ;  /* 0x00000005070572a4 */ /* 0x000fe4000f8e0247 */
[----:B------:R-:W-:-:S04]  /*11f0*/  UIADD3 UR4, UPT, UPT, -UR6, URZ, URZ ;  /* 0x000000ff06047290 */ /* 0x000fc8000fffe1ff */
[----:B------:R-:W-:Y:S01]  /*1200*/  IMAD.U32 R87, RZ, RZ, UR5 ;  /* 0x00000005ff577e24 */ /* 0x000fe2000f8e00ff */
[----:B------:R-:W-:-:S06]  /*1210*/  UIMAD UR4, UR8, UR4, UR28 ;  /* 0x00000004080472a4 */ /* 0x000fcc000f8e021c */
[----:B------:R-:W-:Y:S01]  /*1220*/  IMAD.U32 R86, RZ, RZ, UR4 ;  /* 0x00000004ff567e24 */ /* 0x000fe2000f8e00ff */
[----:B-12---:R-:W-:Y:S06]  /*1230*/  BRA.U UP5, `(.L_x_17) ;  /* 0x00000001056c7547 */ /* 0x006fec000b800000 */
[----:B------:R-:W-:Y:S02]  /*1240*/  R2UR UR4, R86 ;  /* 0x00000000560472ca */ /* 0x000fe400000e0000 */
[----:B------:R-:W-:-:S11]  /*1250*/  R2UR UR10, R87 ;  /* 0x00000000570a72ca */ /* 0x000fd600000e0000 */
[----:B------:R-:W-:Y:S02]  /*1260*/  UISETP.NE.AND UP0, UPT, UR4, URZ, UPT ;  /* 0x000000ff0400728c */ /* 0x000fe4000bf05270 */
[----:B------:R-:W-:Y:S02]  /*1270*/  ULOP3.LUT UR4, UR10, 0x2, URZ, 0x3c, !UPT ;  /* 0x000000020a047892 */ /* 0x000fe4000f8e3cff */
[----:B------:R-:W-:Y:S02]  /*1280*/  UISETP.GT.U32.AND UP2, UPT, UR10, 0x1, UP0 ;  /* 0x000000010a00788c */ /* 0x000fe40008744070 */
[----:B------:R-:W-:Y:S02]  /*1290*/  ULOP3.LUT UR5, UR10, 0x4, URZ, 0x3c, !UPT ;  /* 0x000000040a057892 */ /* 0x000fe4000f8e3cff */
[----:B------:R-:W-:Y:S02]  /*12a0*/  USEL UR8, URZ, 0x1, UP2 ;  /* 0x00000001ff087887 */ /* 0x000fe40009000000 */
[----:B------:R-:W-:-:S02]  /*12b0*/  USEL UR7, URZ, 0x2, UP2 ;  /* 0x00000002ff077887 */ /* 0x000fc40009000000 */
[----:B------:R-:W-:Y:S02]  /*12c0*/  UISETP.GT.U32.AND UP2, UPT, UR4, 0x1, UP0 ;  /* 0x000000010400788c */ /* 0x000fe40008744070 */
[----:B------:R-:W-:Y:S02]  /*12d0*/  ULOP3.LUT UR4, UR10, 0x6, URZ, 0x3c, !UPT ;  /* 0x000000060a047892 */ /* 0x000fe4000f8e3cff */
[----:B------:R-:W-:Y:S02]  /*12e0*/  USEL UR6, URZ, 0x4, UP2 ;  /* 0x00000004ff067887 */ /* 0x000fe40009000000 */
[----:B------:R-:W-:Y:S02]  /*12f0*/  USEL UR9, URZ, 0x8, UP2 ;  /* 0x00000008ff097887 */ /* 0x000fe40009000000 */
[----:B------:R-:W-:Y:S02]  /*1300*/  UISETP.GT.U32.AND UP2, UPT, UR5, 0x1, UP0 ;  /* 0x000000010500788c */ /* 0x000fe40008744070 */
[----:B------:R-:W-:-:S02]  /*1310*/  UISETP.GT.U32.AND UP0, UPT, UR4, 0x1, UP0 ;  /* 0x000000010400788c */ /* 0x000fc40008704070 */
[----:B------:R-:W-:Y:S02]  /*1320*/  USEL UR4, URZ, 0x10, UP2 ;  /* 0x00000010ff047887 */ /* 0x000fe40009000000 */
[----:B------:R-:W-:Y:S02]  /*1330*/  UIADD3 UR5, UPT, UPT, UR6, UR7, UR8 ;  /* 0x0000000706057290 */ /* 0x000fe4000fffe008 */
[----:B------:R-:W-:Y:S02]  /*1340*/  USEL UR7, URZ, 0x40, UP0 ;  /* 0x00000040ff077887 */ /* 0x000fe40008000000 */
[----:B------:R-:W-:Y:S02]  /*1350*/  USEL UR8, URZ, 0x20, UP2 ;  /* 0x00000020ff087887 */ /* 0x000fe40009000000 */
[----:B------:R-:W-:Y:S02]  /*1360*/  UIADD3 UR5, UPT, UPT, UR4, UR5, UR9 ;  /* 0x0000000504057290 */ /* 0x000fe4000fffe009 */
[----:B------:R-:W-:-:S02]  /*1370*/  ULOP3.LUT UR4, UR10, 0xfffffffe, URZ, 0xc0, !UPT ;  /* 0xfffffffe0a047892 */ /* 0x000fc4000f8ec0ff */
[----:B------:R-:W-:Y:S02]  /*1380*/  USEL UR6, URZ, 0x80, UP0 ;  /* 0x00000080ff067887 */ /* 0x000fe40008000000 */
[----:B------:R-:W-:-:S03]  /*1390*/  UIADD3 UR5, UPT, UPT, UR7, UR5, UR8 ;  /* 0x0000000507057290 */ /* 0x000fc6000fffe008 */
[----:B------:R-:W-:Y:S01]  /*13a0*/  UMOV UR7, 0x3 ;  /* 0x0000000300077882 */ /* 0x000fe20000000000 */
[----:B------:R-:W-:Y:S02]  /*13b0*/  UIADD3 UR5, UPT, UPT, UR5, UR6, URZ ;  /* 0x0000000605057290 */ /* 0x000fe4000fffe0ff */
[----:B------:R-:W-:-:S04]  /*13c0*/  USHF.L.U32 UR4, UR7, UR4, URZ ;  /* 0x0000000407047299 */ /* 0x000fc800080006ff */
[----:B------:R-:W-:Y:S02]  /*13d0*/  IMAD.U32 R4, RZ, RZ, UR5 ;  /* 0x00000005ff047e24 */ /* 0x000fe4000f8e00ff */
[----:B------:R-:W-:-:S07]  /*13e0*/  IMAD.U32 R3, RZ, RZ, UR4 ;  /* 0x00000004ff037e24 */ /* 0x000fce000f8e00ff */
.L_x_17:
[----:B------:R-:W1:Y:S01]  /*13f0*/  S2UR UR52, SR_CTAID.Z ;  /* 0x00000000003479c3 */ /* 0x000e620000002700 */
[----:B------:R-:W-:Y:S01]  /*1400*/  UISETP.GE.AND UP0, UPT, UR19, 0x1, UPT ;  /* 0x000000011300788c */ /* 0x000fe2000bf06270 */
[----:B------:R-:W-:-:S08]  /*1410*/  UMOV UR24, 0x55 ;  /* 0x0000005500187882 */ /* 0x000fd00000000000 */
[----:B------:R-:W-:Y:S05]  /*1420*/  BRA.U !UP0, `(.L_x_18) ;  /* 0x0000000108d07547 */ /* 0x000fea000b800000 */
[----:B------:R-:W2:Y:S01]  /*1430*/  LDCU.128 UR12, c[0x0][0xf10] ;  /* 0x0001e200ff0c77ac */ /* 0x000ea20008000c00 */
[----:B------:R-:W3:Y:S01]  /*1440*/  LDCU UR6, c[0x0][0x370] ;  /* 0x00006e00ff0677ac */ /* 0x000ee20008000800 */
[----:B------:R-:W4:Y:S01]  /*1450*/  LDCU UR7, c[0x0][0x374] ;  /* 0x00006e80ff0777ac */ /* 0x000f220008000800 */
[----:B------:R-:W1:Y:S01]  /*1460*/  LDCU UR21, c[0x0][0xf0c] ;  /* 0x0001e180ff1577ac */ /* 0x000e620008000800 */
[----:B------:R-:W1:Y:S01]  /*1470*/  LDCU UR22, c[0x0][0xf20] ;  /* 0x0001e400ff1677ac */ /* 0x000e620008000800 */
[----:B------:R-:W1:Y:S01]  /*1480*/  LDCU.64 UR8, c[0x0][0xf28] ;  /* 0x0001e500ff0877ac */ /* 0x000e620008000a00 */
[----:B--2---:R-:W-:Y:S02]  /*1490*/  UISETP.NE.AND UP3, UPT, UR14, 0x1, UPT ;  /* 0x000000010e00788c */ /* 0x004fe4000bf65270 */
[----:B----4-:R-:W-:Y:S02]  /*14a0*/  UIMAD.WIDE.U32 UR10, UR7, UR15, URZ ;  /* 0x0000000f070a72a5 */ /* 0x010fe4000f8e00ff */
[----:B---3--:R-:W-:-:S02]  /*14b0*/  UIMAD.WIDE.U32 UR16, UR6, UR12, URZ ;  /* 0x0000000c061072a5 */ /* 0x008fc4000f8e00ff */
[----:B-1----:R-:W-:Y:S02]  /*14c0*/  UISETP.NE.AND UP0, UPT, UR21, 0x1, UPT ;  /* 0x000000011500788c */ /* 0x002fe4000bf05270 */
[----:B------:R-:W-:Y:S01]  /*14d0*/  UIMAD.WIDE.U32 UR4, UR26, UR12, URZ ;  /* 0x0000000c1a0472a5 */ /* 0x000fe2000f8e00ff */
[----:B------:R-:W-:Y:S02]  /*14e0*/  UMOV UR10, UR11 ;  /* 0x0000000b000a7c82 */ /* 0x000fe40008000000 */
[----:B------:R-:W-:Y:S01]  /*14f0*/  UMOV UR16, UR17 ;  /* 0x0000001100107c82 */ /* 0x000fe20008000000 */
[----:B------:R-:W-:Y:S02]  /*1500*/  @UP3 USHF.R.U32.HI UR7, URZ, UR22, UR10 ;  /* 0x00000016ff073299 */ /* 0x000fe4000801160a */
[----:B------:R-:W-:Y:S02]  /*1510*/  UISETP.NE.AND UP2, UPT, UR19, 0x1, UPT ;  /* 0x000000011300788c */ /* 0x000fe4000bf45270 */
[----:B------:R-:W-:-:S02]  /*1520*/  USHF.R.U32.HI UR5, URZ, UR13, UR5 ;  /* 0x0000000dff057299 */ /* 0x000fc40008011605 */
[----:B------:R-:W-:Y:S02]  /*1530*/  @UP0 USHF.R.U32.HI UR6, URZ, UR13, UR16 ;  /* 0x0000000dff060299 */ /* 0x000fe40008011610 */
[----:B------:R-:W-:Y:S02]  /*1540*/  UIMAD.WIDE.U32 UR12, UR28, UR15, URZ ;  /* 0x0000000f1c0c72a5 */ /* 0x000fe4000f8e00ff */
[----:B------:R-:W-:Y:S02]  /*1550*/  UIMAD.WIDE.U32 UR10, UR7, UR8, URZ ;  /* 0x00000008070a72a5 */ /* 0x000fe4000f8e00ff */
[----:B------:R-:W-:Y:S02]  /*1560*/  UIMAD.WIDE.U32 UR16, UR6, UR8, URZ ;  /* 0x00000008061072a5 */ /* 0x000fe4000f8e00ff */
[----:B------:R-:W-:Y:S01]  /*1570*/  USEL UR5, UR26, UR5, !UP0 ;  /* 0x000000051a057287 */ /* 0x000fe2000c000000 */
[----:B------:R-:W-:Y:S02]  /*1580*/  UMOV UR4, UR13 ;  /* 0x0000000d00047c82 */ /* 0x000fe40008000000 */
[----:B------:R-:W-:Y:S01]  /*1590*/  UMOV UR10, UR11 ;  /* 0x0000000b000a7c82 */ /* 0x000fe20008000000 */
[----:B------:R-:W-:-:S02]  /*15a0*/  USHF.R.U32.HI UR4, URZ, UR22, UR4 ;  /* 0x00000016ff047299 */ /* 0x000fc40008011604 */
[----:B------:R-:W-:Y:S01]  /*15b0*/  @UP2 USHF.R.U32.HI UR7, URZ, UR9, UR10 ;  /* 0x00000009ff072299 */ /* 0x000fe2000801160a */
[----:B------:R-:W-:Y:S01]  /*15c0*/  UMOV UR16, UR17 ;  /* 0x0000001100107c82 */ /* 0x000fe20008000000 */
[----:B------:R-:W-:Y:S02]  /*15d0*/  USEL UR4, UR28, UR4, !UP3 ;  /* 0x000000041c047287 */ /* 0x000fe4000d800000 */
[----:B------:R-:W-:Y:S02]  /*15e0*/  @UP2 USHF.R.U32.HI UR6, URZ, UR9, UR16 ;  /* 0x00000009ff062299 */ /* 0x000fe40008011610 */
[----:B------:R-:W-:Y:S02]  /*15f0*/  UIMAD UR7, UR7, UR19, URZ ;  /* 0x00000013070772a4 */ /* 0x000fe4000f8e02ff */
[----:B------:R-:W-:Y:S02]  /*1600*/  UIMAD UR12, UR6, UR19, URZ ;  /* 0x00000013060c72a4 */ /* 0x000fe4000f8e02ff */
[----:B------:R-:W-:-:S02]  /*1610*/  UISETP.GE.AND UP0, UPT, UR4, UR7, UPT ;  /* 0x000000070400728c */ /* 0x000fc4000bf06270 */
[----:B------:R-:W-:Y:S02]  /*1620*/  UIMAD.WIDE.U32 UR10, UR4, UR8, URZ ;  /* 0x00000008040a72a5 */ /* 0x000fe4000f8e00ff */
[----:B------:R-:W-:Y:S02]  /*1630*/  UISETP.GE.OR UP0, UPT, UR5, UR12, UP0 ;  /* 0x0000000c0500728c */ /* 0x000fe40008706670 */
[----:B------:R-:W-:Y:S02]  /*1640*/  UIMAD.WIDE.U32 UR12, UR5, UR8, URZ ;  /* 0x00000008050c72a5 */ /* 0x000fe4000f8e00ff */
[----:B------:R-:W-:Y:S01]  /*1650*/  UIADD3 UR10, UPT, UPT, -UR4, URZ, URZ ;  /* 0x000000ff040a7290 */ /* 0x000fe2000fffe1ff */
[----:B------:R-:W-:Y:S01]  /*1660*/  UMOV UR8, UR11 ;  /* 0x0000000b00087c82 */ /* 0x000fe20008000000 */
[----:B------:R-:W-:Y:S02]  /*1670*/  UIADD3 UR11, UPT, UPT, -UR5, URZ, URZ ;  /* 0x000000ff050b7290 */ /* 0x000fe4000fffe1ff */
[----:B------:R-:W-:-:S03]  /*1680*/  USHF.R.U32.HI UR8, URZ, UR9, UR8 ;  /* 0x00000009ff087299 */ /* 0x000fc60008011608 */
[----:B------:R-:W-:Y:S01]  /*1690*/  @!UP0 UMOV UR7, UR13 ;  /* 0x0000000d00078c82 */ /* 0x000fe20008000000 */
[----:B------:R-:W-:Y:S02]  /*16a0*/  UIMAD UR28, UR14, UR10, UR28 ;  /* 0x0000000a0e1c72a4 */ /* 0x000fe4000f8e021c */
[----:B------:R-:W-:Y:S02]  /*16b0*/  USEL UR8, UR4, UR8, !UP2 ;  /* 0x0000000804087287 */ /* 0x000fe4000d000000 */
[----:B------:R-:W-:Y:S02]  /*16c0*/  @!UP0 USHF.R.U32.HI UR7, URZ, UR9, UR7 ;  /* 0x00000009ff078299 */ /* 0x000fe40008011607 */
[----:B------:R-:W-:Y:S02]  /*16d0*/  UIADD3 UR9, UPT, UPT, -UR8, URZ, URZ ;  /* 0x000000ff08097290 */ /* 0x000fe4000fffe1ff */
[----:B------:R-:W-:Y:S02]  /*16e0*/  @!UP0 USEL UR7, UR5, UR7, !UP2 ;  /* 0x0000000705078287 */ /* 0x000fe4000d000000 */
[----:B------:R-:W-:-:S02]  /*16f0*/  UIMAD UR9, UR19, UR9, UR4 ;  /* 0x00000009130972a4 */ /* 0x000fc4000f8e0204 */
[----:B------:R-:W-:Y:S02]  /*1700*/  @!UP0 UIADD3 UR8, UPT, UPT, UR8, -UR7, URZ ;  /* 0x8000000708088290 */ /* 0x000fe4000fffe0ff */
[----:B------:R-:W-:Y:S02]  /*1710*/  @!UP0 UIMAD UR6, UR9, UR6, UR7 ;  /* 0x00000006090682a4 */ /* 0x000fe4000f8e0207 */
[----:B------:R-:W-:Y:S02]  /*1720*/  @!UP0 UIMAD UR4, UR8, UR19, UR5 ;  /* 0x00000013080482a4 */ /* 0x000fe4000f8e0205 */
[----:B------:R-:W-:Y:S02]  /*1730*/  UIMAD UR26, UR21, UR11, UR26 ;  /* 0x0000000b151a72a4 */ /* 0x000fe4000f8e021a */
[----:B------:R-:W-:Y:S01]  /*1740*/  UIMAD UR28, UR4, UR14, UR28 ;  /* 0x0000000e041c72a4 */ /* 0x000fe2000f8e021c */
[----:B------:R-:W-:Y:S02]  /*1750*/  @!UP0 UMOV UR5, UR6 ;  /* 0x0000000600058c82 */ /* 0x000fe40008000000 */
[----:B------:R-:W-:-:S12]  /*1760*/  UIMAD UR26, UR5, UR21, UR26 ;  /* 0x00000015051a72a4 */ /* 0x000fd8000f8e021a */
.L_x_18:
[----:B------:R-:W-:Y:S02]  /*1770*/  UISETP.NE.AND UP2, UPT, UR23, 0x1, UPT ;  /* 0x000000011700788c */ /* 0x000fe4000bf45270 */
[----:B------:R-:W-:Y:S02]  /*1780*/  ULOP3.LUT UR53, UR53, 0x380, URZ, 0xc0, !UPT ;  /* 0x0000038035357892 */ /* 0x000fe4000f8ec0ff */
[----:B------:R-:W-:Y:S02]  /*1790*/  ULOP3.LUT UR38, UR38, 0xffff, URZ, 0xc0, !UPT ;  /* 0x0000ffff26267892 */ /* 0x000fe4000f8ec0ff */
[----:B------:R-:W-:Y:S02]  /*17a0*/  UISETP.NE.AND UP0, UPT, UR18, 0x2, UPT ;  /* 0x000000021200788c */ /* 0x000fe4000bf05270 */
[----:B------:R-:W-:Y:S02]  /*17b0*/  ULOP3.LUT UR73, UR71, 0x1, URZ, 0xc0, !UPT ;  /* 0x0000000147497892 */ /* 0x000fe4000f8ec0ff */
[----:B------:R-:W-:-:S02]  /*17c0*/  ULOP3.LUT UR69, UR69, 0x3, URZ, 0xc0, !UPT ;  /* 0x0000000345457892 */ /* 0x000fc4000f8ec0ff */
[----:B------:R-:W-:Y:S02]  /*17d0*/  ULOP3.LUT UR45, UR45, 0xc00, URZ, 0xc0, !UPT ;  /* 0x00000c002d2d7892 */ /* 0x000fe4000f8ec0ff */
[----:B------:R-:W-:Y:S02]  /*17e0*/  ULOP3.LUT UR10, UR20, 0xc0, URZ, 0xc0, !UPT ;  /* 0x000000c0140a7892 */ /* 0x000fe4000f8ec0ff */
[----:B------:R-:W-:Y:S02]  /*17f0*/  USHF.R.U32.HI UR59, URZ, 0x9, UR53 ;  /* 0x00000009ff3b7899 */ /* 0x000fe40008011635 */
[----:B------:R-:W-:Y:S01]  /*1800*/  USHF.L.U32 UR38, UR24, UR38, URZ ;  /* 0x0000002618267299 */ /* 0x000fe200080006ff */
[----:B------:R-:W-:Y:S11]  /*1810*/  BRA.U UP2, `(.L_x_19) ;  /* 0x0000000102407547 */ /* 0x000ff6000b800000 */
[----:B------:R-:W2:Y:S01]  /*1820*/  LDCU.128 UR12, c[0x0][0xf10] ;  /* 0x0001e200ff0c77ac */ /* 0x000ea20008000c00 */
[----:B------:R-:W3:Y:S01]  /*1830*/  LDCU UR8, c[0x0][0xf0c] ;  /* 0x0001e180ff0877ac */ /* 0x000ee20008000800 */
[----:B------:R-:W4:Y:S01]  /*1840*/  LDCU UR9, c[0x0][0xf20] ;  /* 0x0001e400ff0977ac */ /* 0x000f220008000800 */
[----:B--2---:R-:W-:Y:S02]  /*1850*/  UIMAD.WIDE.U32 UR4, UR26, UR12, URZ ;  /* 0x0000000c1a0472a5 */ /* 0x004fe4000f8e00ff */
[----:B------:R-:W-:Y:S02]  /*1860*/  UIMAD.WIDE.U32 UR6, UR28, UR15, URZ ;  /* 0x0000000f1c0672a5 */ /* 0x000fe4000f8e00ff */
[----:B---3--:R-:W-:Y:S02]  /*1870*/  UISETP.NE.AND UP2, UPT, UR8, 0x1, UPT ;  /* 0x000000010800788c */ /* 0x008fe4000bf45270 */
[----:B------:R-:W-:-:S03]  /*1880*/  USHF.R.U32.HI UR5, URZ, UR13, UR5 ;  /* 0x0000000dff057299 */ /* 0x000fc60008011605 */
[----:B------:R-:W-:Y:S01]  /*1890*/  UMOV UR4, UR7 ;  /* 0x0000000700047c82 */ /* 0x000fe20008000000 */
[----:B------:R-:W-:Y:S02]  /*18a0*/  USEL UR5, UR26, UR5, !UP2 ;  /* 0x000000051a057287 */ /* 0x000fe4000d000000 */
[----:B------:R-:W-:Y:S02]  /*18b0*/  UISETP.NE.AND UP2, UPT, UR14, 0x1, UPT ;  /* 0x000000010e00788c */ /* 0x000fe4000bf45270 */
[----:B----4-:R-:W-:-:S04]  /*18c0*/  USHF.R.U32.HI UR4, URZ, UR9, UR4 ;  /* 0x00000009ff047299 */ /* 0x010fc80008011604 */
[----:B------:R-:W-:-:S04]  /*18d0*/  USEL UR4, UR28, UR4, !UP2 ;  /* 0x000000041c047287 */ /* 0x000fc8000d000000 */
[----:B------:R-:W-:Y:S02]  /*18e0*/  UIADD3 UR6, UPT, UPT, UR5, -UR4, URZ ;  /* 0x8000000405067290 */ /* 0x000fe4000fffe0ff */
[----:B------:R-:W-:Y:S02]  /*18f0*/  UIADD3 UR4, UPT, UPT, -UR5, UR4, URZ ;  /* 0x0000000405047290 */ /* 0x000fe4000fffe1ff */
[----:B------:R-:W-:Y:S02]  /*1900*/  UIMAD UR28, UR6, UR14, UR28 ;  /* 0x0000000e061c72a4 */ /* 0x000fe4000f8e021c */
[----:B------:R-:W-:-:S12]  /*1910*/  UIMAD UR26, UR4, UR8, UR26 ;  /* 0x00000008041a72a4 */ /* 0x000fd8000f8e021a */
.L_x_19:
[----:B------:R-:W-:Y:S05]  /*1920*/  BRA.U !UP6, `(.L_x_20) ;  /* 0x000000010e0c7547 */ /* 0x000fea000b800000 */
[----:B------:R-:W-:Y:S01]  /*1930*/  UCGABAR_WAIT ;  /* 0x0000000000007dc7 */ /* 0x000fe20008000000 */
[----:B------:R-:W-:Y:S01]  /*1940*/  CCTL.IVALL ;  /* 0x00000000ff00798f */ /* 0x000fe20002000000 */
[----:B------:R-:W-:Y:S05]  /*1950*/  BRA `(.L_x_21) ;  /* 0x0000000000047947 */ /* 0x000fea0003800000 */
.L_x_20:
[----:B------:R-:W-:Y:S06]  /*1960*/  BAR.SYNC.DEFER_BLOCKING 0x0 ;  /* 0x0000000000007b1d */ /* 0x000fec0000010000 */
.L_x_21:
[----:B------:R-:W-:Y:S05]  /*1970*/  BRA.U UP0, `(.L_x_22) ;  /* 0x0000001900207547 */ /* 0x000fea000b800000 */
[----:B------:R-:W2:Y:S01]  /*1980*/  LDCU UR6, c[0x0][0x38c] ;  /* 0x00007180ff0677ac */ /* 0x000ea20008000800 */
[----:B------:R-:W-:Y:S01]  /*1990*/  PLOP3.LUT P2, PT, PT, PT, UP4, 0x80, 0x8 ;  /* 0x000000000008781c */ /* 0x000fe20003f4f048 */
[----:B------:R-:W-:Y:S01]  /*19a0*/  IMAD.MOV.U32 R12, RZ, RZ, 0x1 ;  /* 0x00000001ff0c7424 */ /* 0x000fe200078e00ff */
[----:B------:R-:W-:Y:S02]  /*19b0*/  ISETP.NE.AND P3, PT, R5, RZ, P4 ;  /* 0x000000ff0500720c */ /* 0x000fe40002765270 */
[----:B------:R-:W-:Y:S02]  /*19c0*/  CS2R R10, SRZ ;  /* 0x00000000000a7805 */ /* 0x000fe4000001ff00 */
[----:B------:R-:W-:Y:S01]  /*19d0*/  PLOP3.LUT P2, PT, P2, PT, PT, 0x8, 0x80 ;  /* 0x000000000080781c */ /* 0x000fe2000174e170 */
[----:B------:R-:W-:Y:S01]  /*19e0*/  IMAD.MOV.U32 R9, RZ, RZ, RZ ;  /* 0x000000ffff097224 */ /* 0x000fe200078e00ff */
[----:B------:R-:W3:Y:S01]  /*19f0*/  LDCU UR65, c[0x0][0x370] ;  /* 0x00006e00ff4177ac */ /* 0x000ee20008000800 */
[----:B------:R-:W-:Y:S01]  /*1a00*/  IMAD.MOV.U32 R8, RZ, RZ, 0x1 ;  /* 0x00000001ff087424 */ /* 0x000fe200078e00ff */
[----:B------:R-:W4:Y:S01]  /*1a10*/  LDCU.64 UR54, c[0x0][0x348] ;  /* 0x00006900ff3677ac */ /* 0x000f220008000a00 */
[----:B------:R-:W-:Y:S01]  /*1a20*/  ULEA UR69, UR73, UR69, 0x2 ;  /* 0x0000004549457291 */ /* 0x000fe2000f8e10ff */
[----:B------:R-:W1:Y:S01]  /*1a30*/  LDCU UR64, c[0x0][0x374] ;  /* 0x00006e80ff4077ac */ /* 0x000e620008000800 */
[----:B--2---:R-:W-:-:S02]  /*1a40*/  UIADD3 UR5, UPT, UPT, UR6, 0xff, URZ ;  /* 0x000000ff06057890 */ /* 0x004fc4000fffe0ff */
[----:B------:R-:W-:Y:S02]  /*1a50*/  UIADD3 UR72, UPT, UPT, UR6, 0x1fe, URZ ;  /* 0x000001fe06487890 */ /* 0x000fe4000fffe0ff */
[----:B------:R-:W-:Y:S01]  /*1a60*/  USHF.R.S32.HI UR4, URZ, 0x1f, UR5 ;  /* 0x0000001fff047899 */ /* 0x000fe20008011405 */
[----:B------:R-:W-:-:S03]  /*1a70*/  UMOV UR29, URZ ;  /* 0x000000ff001d7c82 */ /* 0x000fc60008000000 */
[----:B------:R-:W-:Y:S02]  /*1a80*/  ULEA.HI UR4, UR4, UR5, URZ, 0x8 ;  /* 0x0000000504047291 */ /* 0x000fe4000f8f40ff */
[----:B------:R-:W-:Y:S02]  /*1a90*/  UIADD3 UR5, UPT, UPT, UR6, -0x1, URZ ;  /* 0xffffffff06057890 */ /* 0x000fe4000fffe0ff */
[----:B------:R-:W-:Y:S02]  /*1aa0*/  USHF.R.S32.HI UR67, URZ, 0x8, UR4 ;  /* 0x00000008ff437899 */ /* 0x000fe40008011404 */
[----:B------:R-:W-:Y:S02]  /*1ab0*/  UISETP.GE.U32.AND UP1, UPT, UR5, -0x1ff, UPT ;  /* 0xfffffe010500788c */ /* 0x000fe4000bf26070 */
[----:B------:R-:W-:-:S04]  /*1ac0*/  UISETP.LT.U32.AND UP0, UPT, UR67, 0x4, UPT ;  /* 0x000000044300788c */ /* 0x000fc8000bf01070 */
[----:B------:R-:W-:Y:S02]  /*1ad0*/  USEL UR66, UR67, 0x4, UP0 ;  /* 0x0000000443427887 */ /* 0x000fe40008000000 */
[----:B------:R-:W-:Y:S02]  /*1ae0*/  UISETP.NE.AND UP0, UPT, UR18, URZ, UPT ;  /* 0x000000ff1200728c */ /* 0x000fe4000bf05270 */
[----:B------:R-:W-:Y:S02]  /*1af0*/  UIADD3 UR4, UPT, UPT, UR66, -0x1, URZ ;  /* 0xffffffff42047890 */ /* 0x000fe4000fffe0ff */
[----:B------:R-:W-:Y:S02]  /*1b00*/  @UP1 UIADD3 UR4, UPT, UPT, UR66, URZ, URZ ;  /* 0x000000ff42041290 */ /* 0x000fe4000fffe0ff */
[----:B------:R-:W-:Y:S02]  /*1b10*/  USEL UR58, UR58, 0x2, UP0 ;  /* 0x000000023a3a7887 */ /* 0x000fe40008000000 */
[----:B------:R-:W-:-:S02]  /*1b20*/  UIADD3 UR70, UPT, UPT, UR67, -UR66, URZ ;  /* 0x8000004243467290 */ /* 0x000fc4000fffe0ff */
[----:B------:R-:W-:Y:S02]  /*1b30*/  UIADD3 UR60, UPT, UPT, UR4, 0x1, URZ ;  /* 0x00000001043c7890 */ /* 0x000fe4000fffe0ff */
[----:B-1-34-:R-:W-:-:S12]  /*1b40*/  UIADD3 UR68, UPT, UPT, -UR4, URZ, URZ ;  /* 0x000000ff04447290 */ /* 0x01afd8000fffe1ff */
.L_x_46:
[----:B------:R-:W-:-:S13]  /*1b50*/  R2UR UR4, R88 ;  /* 0x00000000580472ca */ /* 0x000fda00000e0000 */
[----:B------:R-:W-:Y:S01]  /*1b60*/  UISETP.NE.AND UP0, UPT, UR4, URZ, UPT ;  /* 0x000000ff0400728c */ /* 0x000fe2000bf05270 */
[----:B-1----:R-:W1:Y:S02]  /*1b70*/  S2UR UR4, SR_CgaCtaId ;  /* 0x00000000000479c3 */ /* 0x002e640000008800 */
[----:B-1----:R-:W-:-:S06]  /*1b80*/  MOV R88, UR4 ;  /* 0x0000000400587c02 */ /* 0x002fcc0008000f00 */
[----:B---3--:R-:W-:Y:S05]  /*1b90*/  BRA.U UP0, `(.L_x_23) ;  /* 0x0000000100347547 */ /* 0x008fea000b800000 */
[----:B------:R-:W1:Y:S01]  /*1ba0*/  S2R R0, SR_CgaCtaId ;  /* 0x0000000000007919 */ /* 0x000e620000008800 */
[----:B------:R-:W-:Y:S02]  /*1bb0*/  MOV R3, 0x400 ;  /* 0x0000040000037802 */ /* 0x000fe40000000f00 */
[----:B------:R-:W-:Y:S02]  /*1bc0*/  SHF.L.U32 R2, R8, 0x1f, RZ ;  /* 0x0000001f08027819 */ /* 0x000fe400000006ff */
[----:B-1----:R-:W-:-:S05]  /*1bd0*/  LEA R0, R0, R3, 0x18 ;  /* 0x0000000300007211 */ /* 0x002fca00078ec0ff */
[----:B------:R-:W-:-:S04]  /*1be0*/  IMAD R3, R9, 0x8, R0 ;  /* 0x0000000809037824 */ /* 0x000fc800078e0200 */
[----:B------:R-:W1:Y:S02]  /*1bf0*/  SYNCS.PHASECHK.TRANS64.TRYWAIT P0, [R3+URZ+0xd0], R2 ;  /* 0x0000d002030075a7 */ /* 0x000e6400080011ff */
[----:B-1----:R-:W-:Y:S05]  /*1c00*/  @!P0 BRA `(.L_x_24) ;  /* 0x0000007800c88947 */ /* 0x002fea0003800000 */
.L_x_137:
[----:B------:R-:W-:Y:S01]  /*1c10*/  VIADD R9, R9, 0x1 ;  /* 0x0000000109097836 */ /* 0x000fe20000000000 */
[----:B------:R1:W-:Y:S04]  /*1c20*/  SYNCS.ARRIVE.TRANS64.A1T0 RZ, [R3+URZ+0xc0], RZ ;  /* 0x0000c0ff03ff79a7 */ /* 0x0003e800081000ff */
[----:B------:R-:W-:-:S04]  /*1c30*/  ISETP.NE.AND P0, PT, R9, 0x2, PT ;  /* 0x000000020900780c */ /* 0x000fc80003f05270 */
[----:B------:R-:W-:Y:S02]  /*1c40*/  SEL R9, R9, RZ, P0 ;  /* 0x000000ff09097207 */ /* 0x000fe40000000000 */
[----:B-1----:R-:W-:-:S04]  /*1c50*/  SEL R3, RZ, 0x1, P0 ;  /* 0x00000001ff037807 */ /* 0x002fc80000000000 */
[----:B------:R-:W-:Y:S02]  /*1c60*/  LOP3.LUT R8, R8, R3, RZ, 0x3c, !PT ;  /* 0x0000000308087212 */ /* 0x000fe400078e3cff */
.L_x_23:
[----:B------:R-:W-:Y:S01]  /*1c70*/  R2UR UR4, R88 ;  /* 0x00000000580472ca */ /* 0x000fe200000e0000 */
[----:B------:R-:W-:Y:S01]  /*1c80*/  UMOV UR7, 0x400 ;  /* 0x0000040000077882 */ /* 0x000fe20000000000 */
[----:B------:R-:W-:Y:S01]  /*1c90*/  SHF.L.U32 R0, R12, 0x1f, RZ ;  /* 0x0000001f0c007819 */ /* 0x000fe200000006ff */
[----:B------:R-:W-:Y:S02]  /*1ca0*/  UISETP.GE.U32.AND UP0, UPT, UR72, 0x1ff, UPT ;  /* 0x000001ff4800788c */ /* 0x000fe4000bf06070 */
[----:B------:R-:W-:Y:S02]  /*1cb0*/  ULEA UR35, UR28, UR69, 0x3 ;  /* 0x000000451c237291 */ /* 0x000fe4000f8e18ff */
[----:B------:R-:W-:Y:S02]  /*1cc0*/  ULEA.HI UR12, UR28, UR28, URZ, 0x1 ;  /* 0x0000001c1c0c7291 */ /* 0x000fe4000f8f08ff */
[----:B------:R-:W-:Y:S02]  /*1cd0*/  USHF.L.U32 UR35, UR35, 0x3, URZ ;  /* 0x0000000323237899 */ /* 0x000fe400080006ff */
[----:B------:R-:W-:-:S02]  /*1ce0*/  USHF.R.S32.HI UR12, URZ, 0x1, UR12 ;  /* 0x00000001ff0c7899 */ /* 0x000fc4000801140c */
[----:B------:R-:W-:Y:S01]  /*1cf0*/  ULEA UR7, UR4, UR7, 0x18 ;  /* 0x0000000704077291 */ /* 0x000fe2000f8ec0ff */
[----:B------:R-:W-:-:S03]  /*1d00*/  UMOV UR15, URZ ;  /* 0x000000ff000f7c82 */ /* 0x000fc60008000000 */
[----:B------:R-:W-:-:S09]  /*1d10*/  ULEA UR4, UR29, UR7, 0x3 ;  /* 0x000000071d047291 */ /* 0x000fd2000f8e18ff */
[----:B------:R1:W2:Y:S01]  /*1d20*/  SYNCS.PHASECHK.TRANS64.TRYWAIT P1, [UR4+0x20], R0 ;  /* 0x00002000ff0075a7 */ /* 0x0002a20008021104 */
[----:B------:R-:W-:-:S04]  /*1d30*/  ULEA.HI UR4, UR26, UR26, URZ, 0x1 ;  /* 0x0000001a1a047291 */ /* 0x000fc8000f8f08ff */
[----:B------:R-:W-:Y:S02]  /*1d40*/  USHF.L.U32 UR51, UR4, 0x7, URZ ;  /* 0x0000000704337899 */ /* 0x000fe400080006ff */
[----:B------:R-:W-:Y:S02]  /*1d50*/  ULOP3.LUT UR20, UR4, 0xfffffffe, URZ, 0xc0, !UPT ;  /* 0xfffffffe04147892 */ /* 0x000fe4000f8ec0ff */
[----:B------:R-:W-:Y:S02]  /*1d60*/  ULOP3.LUT UR51, UR51, 0xffffff00, URZ, 0xc0, !UPT ;  /* 0xffffff0033337892 */ /* 0x000fe4000f8ec0ff */
[----:B------:R-:W-:Y:S02]  /*1d70*/  ULOP3.LUT UR20, UR20, 0x1, UR71, 0xf8, !UPT ;  /* 0x0000000114147892 */ /* 0x000fe4000f8ef847 */
[----:B------:R-:W-:Y:S01]  /*1d80*/  ULEA UR51, UR73, UR51, 0x7 ;  /* 0x0000003349337291 */ /* 0x000fe2000f8e38ff */
[----:B------:R-:W-:Y:S11]  /*1d90*/  BRA.U !UP0, `(.L_x_25) ;  /* 0x00000005085c7547 */ /* 0x000ff6000b800000 */
[----:B------:R-:W-:Y:S01]  /*1da0*/  UMOV UR37, UR68 ;  /* 0x0000004400257c82 */ /* 0x000fe20008000000 */
[----:B------:R-:W-:Y:S01]  /*1db0*/  UMOV UR5, UR29 ;  /* 0x0000001d00057c82 */ /* 0x000fe20008000000 */
[----:B------:R-:W-:Y:S01]  /*1dc0*/  UMOV UR42, 0x80 ;  /* 0x00000080002a7882 */ /* 0x000fe20000000000 */
[----:B------:R-:W-:Y:S01]  /*1dd0*/  UMOV UR19, URZ ;  /* 0x000000ff00137c82 */ /* 0x000fe20008000000 */
[----:B------:R-:W-:-:S05]  /*1de0*/  UMOV UR11, UR59 ;  /* 0x0000003b000b7c82 */ /* 0x000fca0008000000 */
.L_x_33:
[----:B------:R-:W-:Y:S01]  /*1df0*/  ULEA UR6, UR5, UR7, 0x3 ;  /* 0x0000000705067291 */ /* 0x000fe2000f8e18ff */
[----:B--2---:R-:W-:Y:S01]  /*1e00*/  @P4 MOV R2, 0x15000 ;  /* 0x0001500000024802 */ /* 0x004fe20000000f00 */
[----:B--23--:R-:W-:Y:S10]  /*1e10*/  @P1 BRA `(.L_x_26) ;  /* 0x00000000000c1947 */ /* 0x00cff40003800000 */
[----:B------:R-:W-:-:S04]  /*1e20*/  SHF.L.U32 R3, R12, 0x1f, RZ ;  /* 0x0000001f0c037819 */ /* 0x000fc800000006ff */
[----:B------:R-:W2:Y:S02]  /*1e30*/  SYNCS.PHASECHK.TRANS64.TRYWAIT P0, [UR6+0x20], R3 ;  /* 0x00002003ff0075a7 */ /* 0x000ea40008001106 */
[----:B--2---:R-:W-:Y:S05]  /*1e40*/  @!P0 BRA `(.L_x_27) ;  /* 0x00000078004c8947 */ /* 0x004fea0003800000 */
.L_x_26:
[----:B------:R2:W-:Y:S01]  /*1e50*/  @P4 SYNCS.ARRIVE.TRANS64 RZ, [UR6], R2 ;  /* 0x00000002ffff49a7 */ /* 0x0005e20008000006 */
[----:B------:R-:W-:Y:S02]  /*1e60*/  ULOP3.LUT UR4, UR58, 0x2, URZ, 0xfc, !UPT ;  /* 0x000000023a047892 */ /* 0x000fe4000f8efcff */
[----:B------:R-:W-:Y:S02]  /*1e70*/  UIADD3 UR37, UPT, UPT, UR37, 0x1, URZ ;  /* 0x0000000125257890 */ /* 0x000fe4000fffe0ff */
[----:B------:R-:W-:Y:S02]  /*1e80*/  UISETP.NE.AND UP0, UPT, UR4, 0x2, UPT ;  /* 0x000000020400788c */ /* 0x000fe4000bf05270 */
[----:B------:R-:W-:-:S07]  /*1e90*/  UISETP.NE.AND UP4, UPT, UR37, 0x1, UPT ;  /* 0x000000012500788c */ /* 0x000fce000bf85270 */
[----:B------:R-:W-:Y:S05]  /*1ea0*/  BRA.U UP0, `(.L_x_28) ;  /* 0x0000000100047547 */ /* 0x000fea000b800000 */
[----:B------:R-:W-:Y:S05]  /*1eb0*/  BPT.TRAP 0x1 ;  /* 0x000000040000795c */ /* 0x000fea0000300000 */
.L_x_28:
[----:B------:R-:W-:Y:S04]  /*1ec0*/  BSSY.RECONVERGENT B0, `(.L_x_29) ;  /* 0x0000003000007945 */ /* 0x000fe80003800200 */
[----:B------:R-:W-:Y:S05]  /*1ed0*/  @!P3 BRA `(.L_x_30) ;  /* 0x000000000004b947 */ /* 0x000fea0003800000 */
[----:B------:R-:W-:Y:S05]  /*1ee0*/  BPT.TRAP 0x1 ;  /* 0x000000040000795c */ /* 0x000fea0000300000 */
.L_x_30:
[----:B------:R-:W-:Y:S05]  /*1ef0*/  BSYNC.RECONVERGENT B0 ;  /* 0x0000000000007941 */ /* 0x000fea0003800200 */
.L_x_29:
[----:B------:R-:W-:Y:S01]  /*1f00*/  UIADD3 UR4, UPT, UPT, UR5, 0x1, URZ ;  /* 0x0000000105047890 */ /* 0x000fe2000fffe0ff */
[----:B------:R-:W-:Y:S01]  /*1f10*/  BSSY.RECONVERGENT B0, `(.L_x_31) ;  /* 0x0000039000007945 */ /* 0x000fe20003800200 */
[----:B------:R-:W-:Y:S02]  /*1f20*/  ELECT P0, URZ, PT ;  /* 0x0000000000ff782f */ /* 0x000fe40003800000 */
[----:B------:R-:W-:-:S04]  /*1f30*/  UISETP.NE.AND UP0, UPT, UR4, 0x4, UPT ;  /* 0x000000040400788c */ /* 0x000fc8000bf05270 */
[----:B------:R-:W-:Y:S02]  /*1f40*/  USEL UR8, URZ, 0x1, UP0 ;  /* 0x00000001ff087887 */ /* 0x000fe40008000000 */
[----:B------:R-:W-:-:S04]  /*1f50*/  USEL UR29, UR4, URZ, UP0 ;  /* 0x000000ff041d7287 */ /* 0x000fc80008000000 */
[----:B------:R-:W-:Y:S01]  /*1f60*/  ULEA UR4, UR29, UR7, 0x3 ;  /* 0x000000071d047291 */ /* 0x000fe2000f8e18ff */
[----:B------:R-:W-:-:S04]  /*1f70*/  LOP3.LUT R12, R12, UR8, RZ, 0x3c, !PT ;  /* 0x000000080c0c7c12 */ /* 0x000fc8000f8e3cff */
[----:B-1----:R-:W-:-:S04]  /*1f80*/  SHF.L.U32 R0, R12, 0x1f, RZ ;  /* 0x0000001f0c007819 */ /* 0x002fc800000006ff */
[----:B------:R1:W3:Y:S01]  /*1f90*/  SYNCS.PHASECHK.TRANS64.TRYWAIT P1, [UR4+0x20], R0 ;  /* 0x00002000ff0075a7 */ /* 0x0002e20008021104 */
[----:B------:R-:W-:Y:S05]  /*1fa0*/  @!P0 BRA `(.L_x_32) ;  /* 0x0000000000bc8947 */ /* 0x000fea0003800000 */
[----:B------:R-:W-:Y:S02]  /*1fb0*/  ULEA UR24, UR5, UR45, 0xd ;  /* 0x0000002d05187291 */ /* 0x000fe4000f8e68ff */
[----:B------:R-:W-:Y:S02]  /*1fc0*/  ULEA UR40, UR5, UR7, 0xf ;  /* 0x0000000705287291 */ /* 0x000fe4000f8e78ff */
[----:B------:R-:W-:Y:S02]  /*1fd0*/  UIADD3 UR22, UP3, UPT, UR54, 0x80, URZ ;  /* 0x0000008036167890 */ /* 0x000fe4000ff7e0ff */
[----:B------:R-:W-:Y:S02]  /*1fe0*/  USHF.L.U32 UR16, UR5, 0xa, URZ ;  /* 0x0000000a05107899 */ /* 0x000fe400080006ff */
[----:B------:R-:W-:Y:S02]  /*1ff0*/  UIADD3 UR14, UP2, UPT, UR54, 0x180, URZ ;  /* 0x00000180360e7890 */ /* 0x000fe4000ff5e0ff */
[----:B------:R-:W-:-:S02]  /*2000*/  UIADD3 UR24, UPT, UPT, UR7, UR24, URZ ;  /* 0x0000001807187290 */ /* 0x000fc4000fffe0ff */
[----:B------:R-:W-:Y:S02]  /*2010*/  UIADD3 UR46, UP1, UPT, UR54, 0x280, URZ ;  /* 0x00000280362e7890 */ /* 0x000fe4000ff3e0ff */
[----:B------:R-:W-:Y:S02]  /*2020*/  UIADD3 UR50, UPT, UPT, UR42, -0x80, URZ ;  /* 0xffffff802a327890 */ /* 0x000fe4000fffe0ff */
[----:B------:R-:W-:Y:S02]  /*2030*/  ULOP3.LUT UR49, UR6, 0xfefffff8, URZ, 0xc0, !UPT ;  /* 0xfefffff806317892 */ /* 0x000fe4000f8ec0ff */
[----:B------:R-:W-:Y:S02]  /*2040*/  UIADD3.X UR23, UPT, UPT, URZ, UR55, URZ, UP3, !UPT ;  /* 0x00000037ff177290 */ /* 0x000fe40009ffe4ff */
[----:B------:R-:W-:Y:S02]  /*2050*/  UIADD3 UR48, UPT, UPT, UR40, 0x6400, URZ ;  /* 0x0000640028307890 */ /* 0x000fe4000fffe0ff */
[----:B------:R-:W-:-:S02]  /*2060*/  UIADD3 UR30, UP0, UPT, UR54, 0x380, URZ ;  /* 0x00000380361e7890 */ /* 0x000fc4000ff1e0ff */
[----:B------:R-:W-:Y:S02]  /*2070*/  ULOP3.LUT UR8, UR16, UR53, URZ, 0xfc, !UPT ;  /* 0x0000003510087292 */ /* 0x000fe4000f8efcff */
[----:B------:R-:W-:Y:S02]  /*2080*/  UIADD3 UR40, UPT, UPT, UR40, 0xa400, URZ ;  /* 0x0000a40028287890 */ /* 0x000fe4000fffe0ff */
[----:B------:R-:W-:Y:S02]  /*2090*/  UIADD3.X UR15, UPT, UPT, URZ, UR55, URZ, UP2, !UPT ;  /* 0x00000037ff0f7290 */ /* 0x000fe400097fe4ff */
[----:B------:R-:W-:Y:S02]  /*20a0*/  UIADD3 UR32, UPT, UPT, UR24, 0x26400, URZ ;  /* 0x0002640018207890 */ /* 0x000fe4000fffe0ff */
[----:B------:R-:W-:Y:S02]  /*20b0*/  UPRMT UR4, URZ, 0x5410, UR38 ;  /* 0x00005410ff047896 */ /* 0x000fe40008000026 */
[----:B------:R-:W-:-:S02]  /*20c0*/  UIADD3 UR24, UPT, UPT, UR24, 0x27400, URZ ;  /* 0x0002740018187890 */ /* 0x000fc4000fffe0ff */
[----:B------:R-:W-:Y:S02]  /*20d0*/  UIADD3.X UR47, UPT, UPT, URZ, UR55, URZ, UP1, !UPT ;  /* 0x00000037ff2f7290 */ /* 0x000fe40008ffe4ff */
[----:B------:R-:W-:Y:S02]  /*20e0*/  UIADD3 UR16, UPT, UPT, UR7, 0x2e400, UR16 ;  /* 0x0002e40007107890 */ /* 0x000fe4000fffe010 */
[----:B------:R-:W-:Y:S02]  /*20f0*/  UIADD3 UR8, UPT, UPT, UR7, 0x2f400, UR8 ;  /* 0x0002f40007087890 */ /* 0x000fe4000fffe008 */
[----:B------:R-:W-:Y:S01]  /*2100*/  UIADD3.X UR31, UPT, UPT, URZ, UR55, URZ, UP0, !UPT ;  /* 0x00000037ff1f7290 */ /* 0x000fe200087fe4ff */
[----:B------:R-:W-:Y:S01]  /*2110*/  UMOV UR56, 0x0 ;  /* 0x0000000000387882 */ /* 0x000fe20000000000 */
[----:B------:R-:W-:Y:S01]  /*2120*/  UMOV UR57, 0x10000000 ;  /* 0x1000000000397882 */ /* 0x000fe20000000000 */
[----:B------:R-:W-:Y:S01]  /*2130*/  UMOV UR43, UR51 ;  /* 0x00000033002b7c82 */ /* 0x000fe20008000000 */
[----:B------:R-:W-:Y:S01]  /*2140*/  UMOV UR44, UR52 ;  /* 0x00000034002c7c82 */ /* 0x000fe20008000000 */
[----:B------:R-:W-:Y:S01]  /*2150*/  UMOV UR41, UR49 ;  /* 0x0000003100297c82 */ /* 0x000fe20008000000 */
[----:B------:R-:W-:Y:S01]  /*2160*/  UMOV UR36, UR52 ;  /* 0x0000003400247c82 */ /* 0x000fe20008000000 */
[----:B------:R-:W-:Y:S01]  /*2170*/  UMOV UR33, UR49 ;  /* 0x0000003100217c82 */ /* 0x000fe20008000000 */
[----:B------:R-:W-:Y:S01]  /*2180*/  UMOV UR34, UR50 ;  /* 0x0000003200227c82 */ /* 0x000fe20008000000 */
[----:B------:R4:W-:Y:S01]  /*2190*/  UTMALDG.3D.2CTA [UR48], [UR22], desc[UR56] ;  /* 0x00003830160075b4 */ /* 0x0009e20008211000 */
[----:B------:R-:W-:Y:S01]  /*21a0*/  UMOV UR26, UR42 ;  /* 0x0000002a001a7c82 */ /* 0x000fe20008000000 */
[----:B------:R-:W-:Y:S01]  /*21b0*/  UMOV UR27, UR35 ;  /* 0x00000023001b7c82 */ /* 0x000fe20008000000 */
[----:B------:R-:W-:Y:S01]  /*21c0*/  UMOV UR28, UR52 ;  /* 0x00000034001c7c82 */ /* 0x000fe20008000000 */
[----:B------:R-:W-:Y:S01]  /*21d0*/  UMOV UR25, UR49 ;  /* 0x0000003100197c82 */ /* 0x000fe20008000000 */
[----:B------:R-:W-:Y:S01]  /*21e0*/  UMOV UR18, URZ ;  /* 0x000000ff00127c82 */ /* 0x000fe20008000000 */
[----:B------:R-:W-:Y:S01]  /*21f0*/  UMOV UR21, UR52 ;  /* 0x0000003400157c82 */ /* 0x000fe20008000000 */
[----:B------:R-:W-:Y:S01]  /*2200*/  UMOV UR17, UR49 ;  /* 0x0000003100117c82 */ /* 0x000fe20008000000 */
[----:B------:R4:W-:Y:S01]  /*2210*/  UTMALDG.3D.2CTA [UR40], [UR22], desc[UR56] ;  /* 0x00003828160075b4 */ /* 0x0009e20008211000 */
[----:B------:R-:W-:Y:S01]  /*2220*/  UMOV UR63, 0xff0000 ;  /* 0x00ff0000003f7882 */ /* 0x000fe20000000000 */
[----:B------:R-:W-:Y:S01]  /*2230*/  UMOV UR13, UR52 ;  /* 0x00000034000d7c82 */ /* 0x000fe20008000000 */
[----:B------:R-:W-:Y:S01]  /*2240*/  UMOV UR9, UR49 ;  /* 0x0000003100097c82 */ /* 0x000fe20008000000 */
[----:B------:R4:W-:Y:S01]  /*2250*/  UTMALDG.3D.MULTICAST.2CTA [UR32], [UR14], UR4, desc[UR56] ;  /* 0x000038200e0073b4 */ /* 0x0009e20008211804 */
[----:B------:R4:W-:Y:S01]  /*2260*/  UTMALDG.3D.MULTICAST.2CTA [UR24], [UR14], UR4, desc[UR56] ;  /* 0x000038180e0073b4 */ /* 0x0009e20008211804 */
[----:B------:R4:W-:Y:S01]  /*2270*/  UTMALDG.4D.2CTA [UR16], [UR46], desc[UR56] ;  /* 0x000038102e0075b4 */ /* 0x0009e20008219000 */
[----:B------:R4:W-:Y:S02]  /*2280*/  UTMALDG.4D.MULTICAST.2CTA [UR8], [UR30], UR63, desc[UR56] ;  /* 0x000038081e0073b4 */ /* 0x0009e4000821983f */
[----:B----4-:R-:W-:Y:S01]  /*2290*/  NOP ;  /* 0x0000000000007918 */ /* 0x010fe20000000000 */
.L_x_32:
[----:B------:R-:W-:Y:S05]  /*22a0*/  BSYNC.RECONVERGENT B0 ;  /* 0x0000000000007941 */ /* 0x000fea0003800200 */
.L_x_31:
[----:B------:R-:W-:Y:S02]  /*22b0*/  UIADD3 UR42, UPT, UPT, UR42, 0x100, URZ ;  /* 0x000001002a2a7890 */ /* 0x000fe4000fffe0ff */
[----:B------:R-:W-:Y:S02]  /*22c0*/  UIADD3 UR11, UPT, UPT, UR11, 0x2, URZ ;  /* 0x000000020b0b7890 */ /* 0x000fe4000fffe0ff */
[----:B------:R-:W-:Y:S01]  /*22d0*/  UIADD3 UR19, UPT, UPT, UR19, 0x2, URZ ;  /* 0x0000000213137890 */ /* 0x000fe2000fffe0ff */
[----:B------:R-:W-:Y:S01]  /*22e0*/  UMOV UR5, UR29 ;  /* 0x0000001d00057c82 */ /* 0x000fe20008000000 */
[----:B------:R-:W-:Y:S01]  /*22f0*/  UMOV UR15, UR60 ;  /* 0x0000003c000f7c82 */ /* 0x000fe20008000000 */
[----:B------:R-:W-:Y:S09]  /*2300*/  BRA.U UP4, `(.L_x_33) ;  /* 0xfffffff904b87547 */ /* 0x000ff2000b83ffff */
.L_x_25:
[----:B------:R-:W-:Y:S01]  /*2310*/  ULEA UR4, UR29, UR7, 0x3 ;  /* 0x000000071d047291 */ /* 0x000fe2000f8e18ff */
[----:B-1----:R-:W-:Y:S01]  /*2320*/  SHF.L.U32 R0, R12, 0x1f, RZ ;  /* 0x0000001f0c007819 */ /* 0x002fe200000006ff */
[----:B------:R-:W-:Y:S01]  /*2330*/  @!P2 SYNCS.ARRIVE.TRANS64.A1T0 RZ, [UR7+0x78], RZ ;  /* 0x000078ffffffa9a7 */ /* 0x000fe20008100007 */
[----:B------:R-:W-:-:S06]  /*2340*/  UISETP.GT.AND UP0, UPT, UR67, UR66, UPT ;  /* 0x000000424300728c */ /* 0x000fcc000bf04270 */
[----:B--23--:R1:W2:Y:S03]  /*2350*/  SYNCS.PHASECHK.TRANS64.TRYWAIT P1, [UR4+0x20], R0 ;  /* 0x00002000ff0075a7 */ /* 0x00c2a60008021104 */
[----:B------:R-:W-:Y:S05]  /*2360*/  BRA.U !UP0, `(.L_x_34) ;  /* 0x00000005084c7547 */ /* 0x000fea000b800000 */
[----:B------:R-:W-:Y:S01]  /*2370*/  UIADD3 UR37, UPT, UPT, UR70, UR15, URZ ;  /* 0x0000000f46257290 */ /* 0x000fe2000fffe0ff */
[----:B------:R-:W-:-:S11]  /*2380*/  UMOV UR5, UR29 ;  /* 0x0000001d00057c82 */ /* 0x000fd60008000000 */
.L_x_42:
[----:B------:R-:W-:Y:S01]  /*2390*/  ULEA UR14, UR5, UR7, 0x3 ;  /* 0x00000007050e7291 */ /* 0x000fe2000f8e18ff */
[----:B--2---:R-:W-:Y:S01]  /*23a0*/  @P4 MOV R2, 0x15000 ;  /* 0x0001500000024802 */ /* 0x004fe20000000f00 */
[----:B--23--:R-:W-:Y:S10]  /*23b0*/  @P1 BRA `(.L_x_35) ;  /* 0x00000000000c1947 */ /* 0x00cff40003800000 */
[----:B------:R-:W-:-:S04]  /*23c0*/  SHF.L.U32 R3, R12, 0x1f, RZ ;  /* 0x0000001f0c037819 */ /* 0x000fc800000006ff */
[----:B------:R-:W2:Y:S02]  /*23d0*/  SYNCS.PHASECHK.TRANS64.TRYWAIT P0, [UR14+0x20], R3 ;  /* 0x00002003ff0075a7 */ /* 0x000ea4000800110e */
[----:B--2---:R-:W-:Y:S05]  /*23e0*/  @!P0 BRA `(.L_x_36) ;  /* 0x0000007000fc8947 */ /* 0x004fea0003800000 */
.L_x_35:
[----:B------:R2:W-:Y:S01]  /*23f0*/  @P4 SYNCS.ARRIVE.TRANS64 RZ, [UR14], R2 ;  /* 0x00000002ffff49a7 */ /* 0x0005e2000800000e */
[----:B------:R-:W-:-:S04]  /*2400*/  ULOP3.LUT UR4, UR58, 0x2, URZ, 0xfc, !UPT ;  /* 0x000000023a047892 */ /* 0x000fc8000f8efcff */
[----:B------:R-:W-:-:S09]  /*2410*/  UISETP.NE.AND UP0, UPT, UR4, 0x2, UPT ;  /* 0x000000020400788c */ /* 0x000fd2000bf05270 */
[----:B------:R-:W-:Y:S05]  /*2420*/  BRA.U UP0, `(.L_x_37) ;  /* 0x0000000100047547 */ /* 0x000fea000b800000 */
[----:B------:R-:W-:Y:S05]  /*2430*/  BPT.TRAP 0x1 ;  /* 0x000000040000795c */ /* 0x000fea0000300000 */
.L_x_37:
[----:B------:R-:W-:Y:S04]  /*2440*/  BSSY.RECONVERGENT B0, `(.L_x_38) ;  /* 0x0000003000007945 */ /* 0x000fe80003800200 */
[----:B------:R-:W-:Y:S05]  /*2450*/  @!P3 BRA `(.L_x_39) ;  /* 0x000000000004b947 */ /* 0x000fea0003800000 */
[----:B------:R-:W-:Y:S05]  /*2460*/  BPT.TRAP 0x1 ;  /* 0x000000040000795c */ /* 0x000fea0000300000 */
.L_x_39:
[----:B------:R-:W-:Y:S05]  /*2470*/  BSYNC.RECONVERGENT B0 ;  /* 0x0000000000007941 */ /* 0x000fea0003800200 */
.L_x_38:
        /* <DEDUP_REMOVED lines=12> */
[----:B------:R-:W-:Y:S02]  /*2540*/  UIADD3 UR8, UP3, UPT, UR54, 0x80, URZ ;  /* 0x0000008036087890 */ /* 0x000fe4000ff7e0ff */
[----:B------:R-:W-:Y:S02]  /*2550*/  USHF.L.U32 UR50, UR15, 0x8, URZ ;  /* 0x000000080f327899 */ /* 0x000fe400080006ff */
[----:B------:R-:W-:Y:S02]  /*2560*/  ULOP3.LUT UR49, UR14, 0xfefffff8, URZ, 0xc0, !UPT ;  /* 0xfefffff80e317892 */ /* 0x000fe4000f8ec0ff */
[----:B------:R-:W-:Y:S02]  /*2570*/  UIADD3.X UR9, UPT, UPT, URZ, UR55, URZ, UP3, !UPT ;  /* 0x00000037ff097290 */ /* 0x000fe40009ffe4ff */
[----:B------:R-:W-:-:S02]  /*2580*/  UIADD3 UR48, UPT, UPT, UR40, 0x6400, URZ ;  /* 0x0000640028307890 */ /* 0x000fc4000fffe0ff */
[----:B------:R-:W-:Y:S02]  /*2590*/  UIADD3 UR42, UPT, UPT, UR50, 0x80, URZ ;  /* 0x00000080322a7890 */ /* 0x000fe4000fffe0ff */
[----:B------:R-:W-:Y:S02]  /*25a0*/  UIADD3 UR40, UPT, UPT, UR40, 0xa400, URZ ;  /* 0x0000a40028287890 */ /* 0x000fe4000fffe0ff */
[----:B------:R-:W-:Y:S01]  /*25b0*/  ULEA UR24, UR5, UR45, 0xd ;  /* 0x0000002d05187291 */ /* 0x000fe2000f8e68ff */
[----:B------:R-:W-:Y:S01]  /*25c0*/  UMOV UR56, 0x0 ;  /* 0x0000000000387882 */ /* 0x000fe20000000000 */
[----:B------:R-:W-:Y:S01]  /*25d0*/  UMOV UR57, 0x10000000 ;  /* 0x1000000000397882 */ /* 0x000fe20000000000 */
[----:B------:R-:W-:Y:S01]  /*25e0*/  USHF.L.U32 UR4, UR5, 0xa, URZ ;  /* 0x0000000a05047899 */ /* 0x000fe200080006ff */
[----:B------:R-:W-:Y:S01]  /*25f0*/  UTMALDG.3D.2CTA [UR48], [UR8], desc[UR56] ;  /* 0x00003830080075b4 */ /* 0x000fe20008211000 */
[----:B------:R-:W-:Y:S01]  /*2600*/  UIADD3 UR22, UP2, UPT, UR54, 0x180, URZ ;  /* 0x0000018036167890 */ /* 0x000fe2000ff5e0ff */
[----:B------:R-:W-:Y:S01]  /*2610*/  UMOV UR43, UR51 ;  /* 0x00000033002b7c82 */ /* 0x000fe20008000000 */
[----:B------:R-:W-:Y:S01]  /*2620*/  UMOV UR44, UR52 ;  /* 0x00000034002c7c82 */ /* 0x000fe20008000000 */
[----:B------:R-:W-:Y:S01]  /*2630*/  UIADD3 UR24, UPT, UPT, UR7, UR24, URZ ;  /* 0x0000001807187290 */ /* 0x000fe2000fffe0ff */
[----:B------:R-:W-:Y:S01]  /*2640*/  UMOV UR41, UR49 ;  /* 0x0000003100297c82 */ /* 0x000fe20008000000 */
[----:B------:R-:W-:Y:S01]  /*2650*/  UIADD3 UR30, UP1, UPT, UR54, 0x280, URZ ;  /* 0x00000280361e7890 */ /* 0x000fe2000ff3e0ff */
[----:B------:R4:W-:Y:S01]  /*2660*/  UTMALDG.3D.2CTA [UR40], [UR8], desc[UR56] ;  /* 0x00003828080075b4 */ /* 0x0009e20008211000 */
[----:B------:R-:W-:-:S02]  /*2670*/  UIADD3 UR46, UP0, UPT, UR54, 0x380, URZ ;  /* 0x00000380362e7890 */ /* 0x000fc4000ff1e0ff */
[----:B------:R-:W-:Y:S02]  /*2680*/  USHF.L.U32 UR19, UR15, 0x1, URZ ;  /* 0x000000010f137899 */ /* 0x000fe400080006ff */
[----:B------:R-:W-:Y:S02]  /*2690*/  UIADD3.X UR23, UPT, UPT, URZ, UR55, URZ, UP2, !UPT ;  /* 0x00000037ff177290 */ /* 0x000fe400097fe4ff */
[----:B------:R-:W-:Y:S02]  /*26a0*/  UIADD3 UR32, UPT, UPT, UR24, 0x26400, URZ ;  /* 0x0002640018207890 */ /* 0x000fe4000fffe0ff */
[----:B------:R-:W-:Y:S02]  /*26b0*/  UPRMT UR6, URZ, 0x5410, UR38 ;  /* 0x00005410ff067896 */ /* 0x000fe40008000026 */
[----:B------:R-:W-:Y:S02]  /*26c0*/  UIADD3 UR24, UPT, UPT, UR24, 0x27400, URZ ;  /* 0x0002740018187890 */ /* 0x000fe4000fffe0ff */
[----:B------:R-:W-:-:S02]  /*26d0*/  UIADD3.X UR31, UPT, UPT, URZ, UR55, URZ, UP1, !UPT ;  /* 0x00000037ff1f7290 */ /* 0x000fc40008ffe4ff */
[----:B------:R-:W-:Y:S02]  /*26e0*/  UIADD3 UR16, UPT, UPT, UR7, 0x2e400, UR4 ;  /* 0x0002e40007107890 */ /* 0x000fe4000fffe004 */
[----:B------:R-:W-:Y:S02]  /*26f0*/  UIADD3 UR11, UPT, UPT, UR59, UR19, URZ ;  /* 0x000000133b0b7290 */ /* 0x000fe4000fffe0ff */
[----:B------:R-:W-:Y:S01]  /*2700*/  UIADD3.X UR47, UPT, UPT, URZ, UR55, URZ, UP0, !UPT ;  /* 0x00000037ff2f7290 */ /* 0x000fe200087fe4ff */
[----:B------:R-:W-:Y:S01]  /*2710*/  UMOV UR36, UR52 ;  /* 0x0000003400247c82 */ /* 0x000fe20008000000 */
[----:B------:R-:W-:Y:S01]  /*2720*/  UMOV UR33, UR49 ;  /* 0x0000003100217c82 */ /* 0x000fe20008000000 */
[----:B------:R-:W-:Y:S01]  /*2730*/  UMOV UR34, UR50 ;  /* 0x0000003200227c82 */ /* 0x000fe20008000000 */
[----:B------:R-:W-:Y:S01]  /*2740*/  UMOV UR27, UR35 ;  /* 0x00000023001b7c82 */ /* 0x000fe20008000000 */
[----:B------:R-:W-:Y:S01]  /*2750*/  UMOV UR28, UR52 ;  /* 0x00000034001c7c82 */ /* 0x000fe20008000000 */
[----:B------:R-:W-:Y:S01]  /*2760*/  UMOV UR25, UR49 ;  /* 0x0000003100197c82 */ /* 0x000fe20008000000 */
[----:B------:R-:W-:Y:S01]  /*2770*/  UMOV UR26, UR42 ;  /* 0x0000002a001a7c82 */ /* 0x000fe20008000000 */
[----:B------:R-:W-:Y:S01]  /*2780*/  UMOV UR18, URZ ;  /* 0x000000ff00127c82 */ /* 0x000fe20008000000 */
[----:B------:R-:W-:Y:S01]  /*2790*/  UMOV UR21, UR52 ;  /* 0x0000003400157c82 */ /* 0x000fe20008000000 */
[----:B------:R1:W-:Y:S01]  /*27a0*/  UTMALDG.3D.MULTICAST.2CTA [UR32], [UR22], UR6, desc[UR56] ;  /* 0x00003820160073b4 */ /* 0x0003e20008211806 */
[----:B------:R-:W-:Y:S01]  /*27b0*/  UMOV UR17, UR49 ;  /* 0x0000003100117c82 */ /* 0x000fe20008000000 */
[----:B------:R-:W-:Y:S01]  /*27c0*/  UMOV UR13, UR52 ;  /* 0x00000034000d7c82 */ /* 0x000fe20008000000 */
[----:B------:R1:W-:Y:S01]  /*27d0*/  UTMALDG.3D.MULTICAST.2CTA [UR24], [UR22], UR6, desc[UR56] ;  /* 0x00003818160073b4 */ /* 0x0003e20008211806 */
[----:B----4-:R-:W-:Y:S01]  /*27e0*/  ULOP3.LUT UR8, UR4, UR53, URZ, 0xfc, !UPT ;  /* 0x0000003504087292 */ /* 0x010fe2000f8efcff */
[----:B------:R-:W-:-:S02]  /*27f0*/  UMOV UR9, UR49 ;  /* 0x0000003100097c82 */ /* 0x000fc40008000000 */
[----:B------:R-:W-:Y:S01]  /*2800*/  UMOV UR4, 0xff0000 ;  /* 0x00ff000000047882 */ /* 0x000fe20000000000 */
[----:B------:R-:W-:Y:S01]  /*2810*/  UIADD3 UR8, UPT, UPT, UR7, 0x2f400, UR8 ;  /* 0x0002f40007087890 */ /* 0x000fe2000fffe008 */
[----:B------:R1:W-:Y:S08]  /*2820*/  UTMALDG.4D.2CTA [UR16], [UR30], desc[UR56] ;  /* 0x000038101e0075b4 */ /* 0x0003f00008219000 */
[----:B------:R1:W-:Y:S02]  /*2830*/  UTMALDG.4D.MULTICAST.2CTA [UR8], [UR46], UR4, desc[UR56] ;  /* 0x000038082e0073b4 */ /* 0x0003e40008219804 */
[----:B-1----:R-:W-:Y:S01]  /*2840*/  NOP ;  /* 0x0000000000007918 */ /* 0x002fe20000000000 */
.L_x_41:
[----:B------:R-:W-:Y:S05]  /*2850*/  BSYNC.RECONVERGENT B0 ;  /* 0x0000000000007941 */ /* 0x000fea0003800200 */
.L_x_40:
[----:B------:R-:W-:Y:S01]  /*2860*/  UIADD3 UR15, UPT, UPT, UR15, 0x1, URZ ;  /* 0x000000010f0f7890 */ /* 0x000fe2000fffe0ff */
[----:B------:R-:W-:-:S03]  /*2870*/  UMOV UR5, UR29 ;  /* 0x0000001d00057c82 */ /* 0x000fc60008000000 */
[----:B------:R-:W-:-:S09]  /*2880*/  UISETP.NE.AND UP0, UPT, UR15, UR37, UPT ;  /* 0x000000250f00728c */ /* 0x000fd2000bf05270 */
[----:B------:R-:W-:Y:S05]  /*2890*/  BRA.U UP0, `(.L_x_42) ;  /* 0xfffffff900bc7547 */ /* 0x000fea000b83ffff */
.L_x_34:
[C---:B------:R-:W-:Y:S01]  /*28a0*/  LEA R3, R11.reuse, UR7, 0x3 ;  /* 0x000000070b037c11 */ /* 0x040fe2000f8e18ff */
[----:B------:R-:W-:Y:S01]  /*28b0*/  NOP ;  /* 0x0000000000007918 */ /* 0x000fe20000000000 */
[----:B-1----:R-:W-:Y:S02]  /*28c0*/  SHF.L.U32 R0, R10, 0x1f, RZ ;  /* 0x0000001f0a007819 */ /* 0x002fe400000006ff */
[----:B------:R-:W-:Y:S02]  /*28d0*/  LEA R5, R11, UR7, 0x4 ;  /* 0x000000070b057c11 */ /* 0x000fe4000f8e20ff */
[----:B------:R-:W1:Y:S02]  /*28e0*/  SYNCS.PHASECHK.TRANS64.TRYWAIT P0, [R3+URZ+0x80], R0 ;  /* 0x00008000030075a7 */ /* 0x000e6400080011ff */
[----:B-1----:R-:W-:Y:S05]  /*28f0*/  @!P0 BRA `(.L_x_43) ;  /* 0x0000006c00d08947 */ /* 0x002fea0003800000 */
.L_x_140:
[----:B------:R-:W4:Y:S01]  /*2900*/  LDS.128 R4, [R5+0xf0] ;  /* 0x0000f00005047984 */ /* 0x000f220000000c00 */
[----:B------:R-:W-:Y:S01]  /*2910*/  UISETP.GE.AND UP0, UPT, UR39, 0x1, UPT ;  /* 0x000000012700788c */ /* 0x000fe2000bf06270 */
[----:B------:R-:W-:Y:S01]  /*2920*/  @!PT LDS RZ, [RZ] ;  /* 0x00000000fffff984 */ /* 0x000fe20000000800 */
[----:B------:R-:W-:Y:S01]  /*2930*/  @!PT LDS RZ, [RZ] ;  /* 0x00000000fffff984 */ /* 0x000fe20000000800 */
[----:B------:R-:W-:Y:S01]  /*2940*/  @!PT LDS RZ, [RZ] ;  /* 0x00000000fffff984 */ /* 0x000fe20000000800 */
[----:B------:R-:W-:Y:S01]  /*2950*/  @!PT LDS RZ, [RZ] ;  /* 0x00000000fffff984 */ /* 0x000fe20000000800 */
[----:B------:R1:W-:Y:S06]  /*2960*/  MEMBAR.ALL.CTA ;  /* 0x0000000000007992 */ /* 0x0003ec0000008000 */
[----:B-1----:R-:W1:Y:S01]  /*2970*/  FENCE.VIEW.ASYNC.S ;  /* 0x00000000000073c6 */ /* 0x002e620000000000 */
[----:B----4-:R-:W-:-:S13]  /*2980*/  LOP3.LUT P0, RZ, R6, 0x1, RZ, 0xc0, !PT ;  /* 0x0000000106ff7812 */ /* 0x010fda000780c0ff */
[----:B-1----:R-:W-:Y:S01]  /*2990*/  VOTEU.ANY UP1, P0 ;  /* 0x0000000000ff7886 */ /* 0x002fe20000020100 */
[----:B------:R-:W-:-:S13]  /*29a0*/  PLOP3.LUT P0, PT, PT, PT, UP1, 0x80, 0x8 ;  /* 0x000000000008781c */ /* 0x000fda0003f0f018 */
[----:B------:R-:W-:Y:S02]  /*29b0*/  @P0 LOP3.LUT R0, R5, 0xffff, RZ, 0xc0, !PT ;  /* 0x0000ffff05000812 */ /* 0x000fe400078ec0ff */
[----:B--2---:R-:W-:Y:S02]  /*29c0*/  @P0 MOV R2, R4 ;  /* 0x0000000400020202 */ /* 0x004fe40000000f00 */
[----:B------:R-:W-:Y:S01]  /*29d0*/  @P0 R2UR UR5, R0 ;  /* 0x00000000000502ca */ /* 0x000fe200000e0000 */
[----:B------:R-:W-:Y:S01]  /*29e0*/  VIADD R0, R3, 0x90 ;  /* 0x0000009003007836 */ /* 0x000fe20000000000 */
[----:B------:R-:W-:Y:S02]  /*29f0*/  @P0 SHF.R.U32.HI R4, RZ, 0x10, R5 ;  /* 0x00000010ff040819 */ /* 0x000fe40000011605 */
[----:B------:R-:W-:Y:S02]  /*2a00*/  @P0 R2UR UR6, R2 ;  /* 0x00000000020602ca */ /* 0x000fe400000e0000 */
[----:B------:R-:W-:-:S02]  /*2a10*/  PRMT R0, RZ, 0x654, R0 ;  /* 0x00000654ff007816 */ /* 0x000fc40000000000 */
[----:B------:R-:W-:Y:S02]  /*2a20*/  @P0 R2UR UR4, R4 ;  /* 0x00000000040402ca */ /* 0x000fe400000e0000 */
[----:B------:R1:W-:Y:S03]  /*2a30*/  SYNCS.ARRIVE.TRANS64.RED.A1T0 RZ, [R0+URZ], RZ ;  /* 0x000000ff00ff79a7 */ /* 0x0003e600081004ff */
[----:B------:R-:W-:-:S04]  /*2a40*/  @UP1 UMOV UR61, UR5 ;  /* 0x00000005003d1c82 */ /* 0x000fc80008000000 */
[----:B------:R-:W-:-:S04]  /*2a50*/  @UP1 UMOV UR62, UR6 ;  /* 0x00000006003e1c82 */ /* 0x000fc80008000000 */
[----:B------:R-:W-:Y:S01]  /*2a60*/  @UP1 UMOV UR52, UR4 ;  /* 0x0000000400341c82 */ /* 0x000fe20008000000 */
[----:B------:R-:W-:Y:S05]  /*2a70*/  BRA.U !UP0, `(.L_x_44) ;  /* 0x0000000108d47547 */ /* 0x000fea000b800000 */
[----:B------:R-:W2:Y:S01]  /*2a80*/  LDCU.128 UR12, c[0x0][0xf10] ;  /* 0x0001e200ff0c77ac */ /* 0x000ea20008000c00 */
[----:B------:R-:W4:Y:S01]  /*2a90*/  LDCU UR11, c[0x0][0xf20] ;  /* 0x0001e400ff0b77ac */ /* 0x000f220008000800 */
[----:B------:R-:W3:Y:S01]  /*2aa0*/  LDCU UR22, c[0x0][0xf0c] ;  /* 0x0001e180ff1677ac */ /* 0x000ee20008000800 */
[----:B------:R-:W1:Y:S01]  /*2ab0*/  LDCU.64 UR8, c[0x0][0xf28] ;  /* 0x0001e500ff0877ac */ /* 0x000e620008000a00 */
[----:B------:R-:W-:Y:S02]  /*2ac0*/  UISETP.NE.AND UP3, UPT, UR39, 0x1, UPT ;  /* 0x000000012700788c */ /* 0x000fe4000bf65270 */
[----:B--2---:R-:W-:Y:S02]  /*2ad0*/  UIMAD.WIDE.U32 UR16, UR64, UR15, URZ ;  /* 0x0000000f401072a5 */ /* 0x004fe4000f8e00ff */
[----:B------:R-:W-:Y:S02]  /*2ae0*/  UIMAD.WIDE.U32 UR4, UR65, UR12, URZ ;  /* 0x0000000c410472a5 */ /* 0x000fe4000f8e00ff */
[----:B------:R-:W-:-:S02]  /*2af0*/  UISETP.NE.AND UP0, UPT, UR14, 0x1, UPT ;  /* 0x000000010e00788c */ /* 0x000fc4000bf05270 */
[----:B------:R-:W-:Y:S01]  /*2b00*/  UIMAD.WIDE.U32 UR20, UR61, UR15, URZ ;  /* 0x0000000f3d1472a5 */ /* 0x000fe2000f8e00ff */
[----:B------:R-:W-:Y:S02]  /*2b10*/  UMOV UR16, UR17 ;  /* 0x0000001100107c82 */ /* 0x000fe40008000000 */
[----:B------:R-:W-:Y:S01]  /*2b20*/  UMOV UR4, UR5 ;  /* 0x0000000500047c82 */ /* 0x000fe20008000000 */
[----:B----4-:R-:W-:Y:S02]  /*2b30*/  USHF.R.U32.HI UR16, URZ, UR11, UR16 ;  /* 0x0000000bff107299 */ /* 0x010fe40008011610 */
[----:B---3--:R-:W-:Y:S02]  /*2b40*/  UISETP.NE.AND UP2, UPT, UR22, 0x1, UPT ;  /* 0x000000011600788c */ /* 0x008fe4000bf45270 */
[----:B------:R-:W-:Y:S02]  /*2b50*/  USHF.R.U32.HI UR4, URZ, UR13, UR4 ;  /* 0x0000000dff047299 */ /* 0x000fe40008011604 */
[----:B------:R-:W-:-:S02]  /*2b60*/  USEL UR5, UR64, UR16, !UP0 ;  /* 0x0000001040057287 */ /* 0x000fc4000c000000 */
[----:B------:R-:W-:Y:S02]  /*2b70*/  USEL UR6, UR65, UR4, !UP2 ;  /* 0x0000000441067287 */ /* 0x000fe4000d000000 */
[----:B-1----:R-:W-:Y:S01]  /*2b80*/  UIMAD.WIDE.U32 UR16, UR5, UR8, URZ ;  /* 0x00000008051072a5 */ /* 0x002fe2000f8e00ff */
[----:B------:R-:W-:Y:S01]  /*2b90*/  UMOV UR4, UR21 ;  /* 0x0000001500047c82 */ /* 0x000fe20008000000 */
[----:B------:R-:W-:Y:S02]  /*2ba0*/  UIMAD.WIDE.U32 UR18, UR62, UR12, URZ ;  /* 0x0000000c3e1272a5 */ /* 0x000fe4000f8e00ff */
[----:B------:R-:W-:-:S03]  /*2bb0*/  UIMAD.WIDE.U32 UR20, UR6, UR8, URZ ;  /* 0x00000008061472a5 */ /* 0x000fc6000f8e00ff */
[----:B------:R-:W-:Y:S01]  /*2bc0*/  UMOV UR16, UR17 ;  /* 0x0000001100107c82 */ /* 0x000fe20008000000 */
[----:B------:R-:W-:Y:S02]  /*2bd0*/  USHF.R.U32.HI UR4, URZ, UR11, UR4 ;  /* 0x0000000bff047299 */ /* 0x000fe40008011604 */
[----:B------:R-:W-:Y:S01]  /*2be0*/  @UP3 USHF.R.U32.HI UR5, URZ, UR9, UR16 ;  /* 0x00000009ff053299 */ /* 0x000fe20008011610 */
[----:B------:R-:W-:Y:S01]  /*2bf0*/  UMOV UR18, UR19 ;  /* 0x0000001300127c82 */ /* 0x000fe20008000000 */
[----:B------:R-:W-:Y:S01]  /*2c00*/  UMOV UR20, UR21 ;  /* 0x0000001500147c82 */ /* 0x000fe20008000000 */
[----:B------:R-:W-:Y:S02]  /*2c10*/  USHF.R.U32.HI UR13, URZ, UR13, UR18 ;  /* 0x0000000dff0d7299 */ /* 0x000fe40008011612 */
[----:B------:R-:W-:Y:S02]  /*2c20*/  USEL UR4, UR61, UR4, !UP0 ;  /* 0x000000043d047287 */ /* 0x000fe4000c000000 */
[----:B------:R-:W-:-:S02]  /*2c30*/  @UP3 USHF.R.U32.HI UR6, URZ, UR9, UR20 ;  /* 0x00000009ff063299 */ /* 0x000fc40008011614 */
[----:B------:R-:W-:Y:S02]  /*2c40*/  UIMAD UR11, UR39, UR5, URZ ;  /* 0x00000005270b72a4 */ /* 0x000fe4000f8e02ff */
[----:B------:R-:W-:Y:S02]  /*2c50*/  USEL UR5, UR62, UR13, !UP2 ;  /* 0x0000000d3e057287 */ /* 0x000fe4000d000000 */
[----:B------:R-:W-:Y:S02]  /*2c60*/  UIMAD UR12, UR39, UR6, URZ ;  /* 0x00000006270c72a4 */ /* 0x000fe4000f8e02ff */
[----:B------:R-:W-:Y:S02]  /*2c70*/  UISETP.GE.AND UP0, UPT, UR4, UR11, UPT ;  /* 0x0000000b0400728c */ /* 0x000fe4000bf06270 */
[----:B------:R-:W-:Y:S02]  /*2c80*/  UIMAD.WIDE.U32 UR16, UR4, UR8, URZ ;  /* 0x00000008041072a5 */ /* 0x000fe4000f8e00ff */
[----:B------:R-:W-:-:S02]  /*2c90*/  UISETP.GE.OR UP0, UPT, UR5, UR12, UP0 ;  /* 0x0000000c0500728c */ /* 0x000fc40008706670 */
        /* <DEDUP_REMOVED lines=19> */
.L_x_44:
[----:B------:R-:W2:Y:S02]  /*2dd0*/  LDCU UR4, c[0x0][0xf30] ;  /* 0x0001e600ff0477ac */ /* 0x000ea40008000800 */
[----:B--2---:R-:W-:-:S09]  /*2de0*/  UISETP.NE.AND UP0, UPT, UR4, 0x1, UPT ;  /* 0x000000010400788c */ /* 0x004fd2000bf05270 */
[----:B------:R-:W-:Y:S05]  /*2df0*/  BRA.U UP0, `(.L_x_45) ;  /* 0x0000000100447547 */ /* 0x000fea000b800000 */
[----:B------:R-:W2:Y:S01]  /*2e00*/  LDCU.128 UR12, c[0x0][0xf10] ;  /* 0x0001e200ff0c77ac */ /* 0x000ea20008000c00 */
[----:B------:R-:W4:Y:S01]  /*2e10*/  LDCU UR11, c[0x0][0xf0c] ;  /* 0x0001e180ff0b77ac */ /* 0x000f220008000800 */
[----:B------:R-:W1:Y:S01]  /*2e20*/  LDCU UR6, c[0x0][0xf20] ;  /* 0x0001e400ff0677ac */ /* 0x000e620008000800 */
[----:B--2---:R-:W-:Y:S02]  /*2e30*/  UIMAD.WIDE.U32 UR8, UR62, UR12, URZ ;  /* 0x0000000c3e0872a5 */ /* 0x004fe4000f8e00ff */
[----:B------:R-:W-:Y:S02]  /*2e40*/  UIMAD.WIDE.U32 UR4, UR61, UR15, URZ ;  /* 0x0000000f3d0472a5 */ /* 0x000fe4000f8e00ff */
[----:B----4-:R-:W-:Y:S02]  /*2e50*/  UISETP.NE.AND UP2, UPT, UR11, 0x1, UPT ;  /* 0x000000010b00788c */ /* 0x010fe4000bf45270 */
[----:B------:R-:W-:Y:S01]  /*2e60*/  UISETP.NE.AND UP0, UPT, UR14, 0x1, UPT ;  /* 0x000000010e00788c */ /* 0x000fe2000bf05270 */
[----:B------:R-:W-:-:S02]  /*2e70*/  UMOV UR8, UR9 ;  /* 0x0000000900087c82 */ /* 0x000fc40008000000 */
[----:B------:R-:W-:Y:S01]  /*2e80*/  UMOV UR4, UR5 ;  /* 0x0000000500047c82 */ /* 0x000fe20008000000 */
[----:B------:R-:W-:Y:S02]  /*2e90*/  USHF.R.U32.HI UR13, URZ, UR13, UR8 ;  /* 0x0000000dff0d7299 */ /* 0x000fe40008011608 */
[----:B-1----:R-:W-:Y:S02]  /*2ea0*/  USHF.R.U32.HI UR4, URZ, UR6, UR4 ;  /* 0x00000006ff047299 */ /* 0x002fe40008011604 */
[----:B------:R-:W-:Y:S02]  /*2eb0*/  USEL UR5, UR62, UR13, !UP2 ;  /* 0x0000000d3e057287 */ /* 0x000fe4000d000000 */
[----:B------:R-:W-:-:S04]  /*2ec0*/  USEL UR4, UR61, UR4, !UP0 ;  /* 0x000000043d047287 */ /* 0x000fc8000c000000 */
[----:B------:R-:W-:Y:S02]  /*2ed0*/  UIADD3 UR6, UPT, UPT, UR5, -UR4, URZ ;  /* 0x8000000405067290 */ /* 0x000fe4000fffe0ff */
[----:B------:R-:W-:Y:S02]  /*2ee0*/  UIADD3 UR4, UPT, UPT, -UR5, UR4, URZ ;  /* 0x0000000405047290 */ /* 0x000fe4000fffe1ff */
[----:B------:R-:W-:Y:S02]  /*2ef0*/  UIMAD UR61, UR6, UR14, UR61 ;  /* 0x0000000e063d72a4 */ /* 0x000fe4000f8e023d */
[----:B------:R-:W-:-:S12]  /*2f00*/  UIMAD UR62, UR4, UR11, UR62 ;  /* 0x0000000b043e72a4 */ /* 0x000fd8000f8e023e */
.L_x_45:
[----:B------:R-:W-:Y:S01]  /*2f10*/  VIADD R11, R11, 0x1 ;  /* 0x000000010b0b7836 */ /* 0x000fe20000000000 */
[----:B------:R-:W-:Y:S02]  /*2f20*/  R2UR UR5, R87 ;  /* 0x00000000570572ca */ /* 0x000fe400000e0000 */
[----:B------:R-:W-:Y:S02]  /*2f30*/  R2UR UR4, R86 ;  /* 0x00000000560472ca */ /* 0x000fe400000e0000 */
[C---:B------:R-:W-:Y:S02]  /*2f40*/  ISETP.NE.AND P0, PT, R11.reuse, 0x2, PT ;  /* 0x000000020b00780c */ /* 0x040fe40003f05270 */
[----:B------:R-:W-:Y:S02]  /*2f50*/  PLOP3.LUT P2, PT, PT, PT, PT, 0x80, 0x8 ;  /* 0x000000000008781c */ /* 0x000fe40003f4f070 */
[----:B------:R-:W-:Y:S02]  /*2f60*/  SEL R3, RZ, 0x1, P0 ;  /* 0x00000001ff037807 */ /* 0x000fe40000000000 */
[----:B------:R-:W-:-:S02]  /*2f70*/  SEL R11, R11, RZ, P0 ;  /* 0x000000ff0b0b7207 */ /* 0x000fc40000000000 */
[----:B------:R-:W-:Y:S01]  /*2f80*/  LOP3.LUT R10, R10, R3, RZ, 0x3c, !PT ;  /* 0x000000030a0a7212 */ /* 0x000fe200078e3cff */
[----:B------:R-:W-:Y:S02]  /*2f90*/  UIADD3 UR26, UPT, UPT, UR62, UR5, URZ ;  /* 0x000000053e1a7290 */ /* 0x000fe4000fffe0ff */
[----:B------:R-:W-:Y:S01]  /*2fa0*/  UIADD3 UR28, UPT, UPT, UR61, UR4, URZ ;  /* 0x000000043d1c7290 */ /* 0x000fe2000fffe0ff */
[----:B------:R-:W-:Y:S11]  /*2fb0*/  BRA.U UP1, `(.L_x_46) ;  /* 0xffffffe901e47547 */ /* 0x000ff6000b83ffff */
[----:B------:R-:W-:Y:S01]  /*2fc0*/  UIADD3 UR7, UPT, UPT, UR7, 0x20, URZ ;  /* 0x0000002007077890 */ /* 0x000fe2000fffe0ff */
[----:B------:R-:W-:-:S03]  /*2fd0*/  SHF.L.U32 R3, R12, 0x1f, RZ ;  /* 0x0000001f0c037819 */ /* 0x000fc600000006ff */
[----:B------:R-:W-:-:S09]  /*2fe0*/  ULEA UR4, UR29, UR7, 0x3 ;  /* 0x000000071d047291 */ /* 0x000fd2000f8e18ff */
[----:B------:R-:W2:Y:S02]  /*2ff0*/  SYNCS.PHASECHK.TRANS64.TRYWAIT P0, [UR4], R3 ;  /* 0x00000003ff0075a7 */ /* 0x000ea40008001104 */
[----:B--2---:R-:W-:Y:S05]  /*3000*/  @!P0 BRA `(.L_x_47) ;  /* 0x0000006800208947 */ /* 0x004fea0003800000 */
.L_x_142:
[----:B------:R-:W-:-:S04]  /*3010*/  UIADD3 UR4, UPT, UPT, UR29, 0x1, URZ ;  /* 0x000000011d047890 */ /* 0x000fc8000fffe0ff */
[----:B------:R-:W-:-:S04]  /*3020*/  UISETP.NE.AND UP0, UPT, UR4, 0x4, UPT ;  /* 0x000000040400788c */ /* 0x000fc8000bf05270 */
[----:B------:R-:W-:Y:S02]  /*3030*/  USEL UR6, URZ, 0x1, UP0 ;  /* 0x00000001ff067887 */ /* 0x000fe40008000000 */
[----:B------:R-:W-:-:S04]  /*3040*/  USEL UR4, UR4, URZ, UP0 ;  /* 0x000000ff04047287 */ /* 0x000fc80008000000 */
[----:B------:R-:W-:Y:S01]  /*3050*/  ULEA UR5, UR4, UR7, 0x3 ;  /* 0x0000000704057291 */ /* 0x000fe2000f8e18ff */
[----:B------:R-:W-:-:S04]  /*3060*/  LOP3.LUT R2, R12, UR6, RZ, 0x3c, !PT ;  /* 0x000000060c027c12 */ /* 0x000fc8000f8e3cff */
[----:B-1----:R-:W-:-:S04]  /*3070*/  SHF.L.U32 R3, R2, 0x1f, RZ ;  /* 0x0000001f02037819 */ /* 0x002fc800000006ff */
[----:B------:R-:W1:Y:S02]  /*3080*/  SYNCS.PHASECHK.TRANS64.TRYWAIT P0, [UR5], R3 ;  /* 0x00000003ff0075a7 */ /* 0x000e640008001105 */
[----:B-1----:R-:W-:Y:S05]  /*3090*/  @!P0 BRA `(.L_x_48) ;  /* 0x0000006800148947 */ /* 0x002fea0003800000 */
.L_x_144:
        /* <DEDUP_REMOVED lines=9> */
.L_x_146:
[----:B------:R-:W-:-:S04]  /*3130*/  UIADD3 UR4, UPT, UPT, UR4, 0x1, URZ ;  /* 0x0000000104047890 */ /* 0x000fc8000fffe0ff */
[----:B------:R-:W-:-:S04]  /*3140*/  UISETP.NE.AND UP0, UPT, UR4, 0x4, UPT ;  /* 0x000000040400788c */ /* 0x000fc8000bf05270 */
[----:B------:R-:W-:Y:S02]  /*3150*/  USEL UR5, URZ, 0x1, UP0 ;  /* 0x00000001ff057887 */ /* 0x000fe40008000000 */
[----:B------:R-:W-:-:S04]  /*3160*/  USEL UR4, UR4, URZ, UP0 ;  /* 0x000000ff04047287 */ /* 0x000fc80008000000 */
[----:B------:R-:W-:Y:S01]  /*3170*/  ULEA UR4, UR4, UR7, 0x3 ;  /* 0x0000000704047291 */ /* 0x000fe2000f8e18ff */
[----:B-1----:R-:W-:-:S04]  /*3180*/  LOP3.LUT R3, R2, UR5, RZ, 0x3c, !PT ;  /* 0x0000000502037c12 */ /* 0x002fc8000f8e3cff */
[----:B------:R-:W-:Y:S01]  /*3190*/  SHF.L.U32 R3, R3, 0x1f, RZ ;  /* 0x0000001f03037819 */ /* 0x000fe200000006ff */
[----:B------:R-:W-:-:S07]  /*31a0*/  IMAD.U32 R0, RZ, RZ, UR4 ;  /* 0x00000004ff007e24 */ /* 0x000fce000f8e00ff */
.L_x_50:
[----:B-1----:R1:W2:Y:S02]  /*31b0*/  SYNCS.PHASECHK.TRANS64.TRYWAIT P0, [R0+URZ], R3 ;  /* 0x00000003000075a7 */ /* 0x0022a400080011ff */
[----:B--2---:R-:W-:Y:S05]  /*31c0*/  @!P0 NANOSLEEP.SYNCS 0x989680 ;  /* 0x009896800000895d */ /* 0x004fea0003900000 */
[----:B------:R-:W2:Y:S02]  /*31d0*/  @!P0 SYNCS.PHASECHK.TRANS64 P0, [R0+URZ], R3 ;  /* 0x00000003000085a7 */ /* 0x000ea400080010ff */
[----:B--2---:R-:W-:Y:S05]  /*31e0*/  @P0 EXIT ;  /* 0x000000000000094d */ /* 0x004fea0003800000 */
[----:B------:R-:W-:Y:S05]  /*31f0*/  BRA `(.L_x_50) ;  /* 0xfffffffc00ec7947 */ /* 0x000fea000383ffff */
.L_x_22:
[----:B------:R-:W-:-:S13]  /*3200*/  R2UR UR4, R88 ;  /* 0x00000000580472ca */ /* 0x000fda00000e0000 */
[----:B------:R-:W-:-:S04]  /*3210*/  UISETP.NE.AND UP0, UPT, UR4, URZ, UPT ;  /* 0x000000ff0400728c */ /* 0x000fc8000bf05270 */
[----:B------:R-:W-:-:S09]  /*3220*/  UISETP.NE.OR UP0, UPT, UR18, 0x1, UP0 ;  /* 0x000000011200788c */ /* 0x000fd20008705670 */
[----:B------:R-:W-:Y:S05]  /*3230*/  BRA.U UP0, `(.L_x_51) ;  /* 0x0000000500507547 */ /* 0x000fea000b800000 */
[----:B------:R-:W-:Y:S01]  /*3240*/  R2UR UR4, R88 ;  /* 0x00000000580472ca */ /* 0x000fe200000e0000 */
[----:B------:R-:W-:Y:S01]  /*3250*/  IMAD.MOV.U32 R12, RZ, RZ, 0x1 ;  /* 0x00000001ff0c7424 */ /* 0x000fe200078e00ff */
[----:B------:R-:W-:Y:S02]  /*3260*/  ISETP.GE.U32.AND P2, PT, R5, 0x8, PT ;  /* 0x000000080500780c */ /* 0x000fe40003f46070 */
[----:B------:R-:W-:Y:S01]  /*3270*/  CS2R R6, SRZ ;  /* 0x0000000000067805 */ /* 0x000fe2000001ff00 */
[----:B------:R-:W-:Y:S01]  /*3280*/  IMAD.MOV.U32 R3, RZ, RZ, RZ ;  /* 0x000000ffff037224 */ /* 0x000fe200078e00ff */
[----:B------:R-:W-:Y:S01]  /*3290*/  UMOV UR6, 0x400 ;  /* 0x0000040000067882 */ /* 0x000fe20000000000 */
[----:B------:R-:W-:Y:S01]  /*32a0*/  IMAD.MOV.U32 R4, RZ, RZ, RZ ;  /* 0x000000ffff047224 */ /* 0x000fe200078e00ff */
[----:B------:R-:W-:-:S05]  /*32b0*/  UMOV UR5, URZ ;  /* 0x000000ff00057c82 */ /* 0x000fca0008000000 */
[----:B------:R-:W-:-:S12]  /*32c0*/  ULEA UR6, UR4, UR6, 0x18 ;  /* 0x0000000604067291 */ /* 0x000fd8000f8ec0ff */
.L_x_55:
[----:B------:R-:W-:Y:S02]  /*32d0*/  LEA R0, R3, UR6, 0x3 ;  /* 0x0000000603007c11 */ /* 0x000fe4000f8e18ff */
[----:B------:R-:W-:-:S03]  /*32e0*/  SHF.L.U32 R9, R4, 0x1f, RZ ;  /* 0x0000001f04097819 */ /* 0x000fc600000006ff */
[----:B------:R-:W-:Y:S01]  /*32f0*/  VIADD R8, R0, 0xd0 ;  /* 0x000000d000087836 */ /* 0x000fe20000000000 */
[----:B------:R-:W2:Y:S02]  /*3300*/  SYNCS.PHASECHK.TRANS64.TRYWAIT P0, [R0+URZ+0xc0], R9 ;  /* 0x0000c009000075a7 */ /* 0x000ea400080011ff */
[----:B--2---:R-:W-:Y:S05]  /*3310*/  @!P0 BRA `(.L_x_52) ;  /* 0x0000006400a48947 */ /* 0x004fea0003800000 */
.L_x_147:
[----:B------:R-:W-:Y:S01]  /*3320*/  ULEA UR4, UR5, UR6, 0x3 ;  /* 0x0000000605047291 */ /* 0x000fe2000f8e18ff */
[----:B------:R-:W-:Y:S01]  /*3330*/  PRMT R8, RZ, 0x654, R8 ;  /* 0x00000654ff087816 */ /* 0x000fe20000000008 */
[----:B--2---:R-:W-:Y:S01]  /*3340*/  @!P2 IMAD.MOV.U32 R9, RZ, RZ, 0x10 ;  /* 0x00000010ff09a424 */ /* 0x004fe200078e00ff */
[----:B------:R-:W-:Y:S01]  /*3350*/  SHF.L.U32 R11, R12, 0x1f, RZ ;  /* 0x0000001f0c0b7819 */ /* 0x000fe200000006ff */
[----:B------:R-:W-:Y:S01]  /*3360*/  UIADD3 UR7, UPT, UPT, UR4, 0x80, URZ ;  /* 0x0000008004077890 */ /* 0x000fe2000fffe0ff */
[----:B------:R2:W-:Y:S05]  /*3370*/  SYNCS.ARRIVE.TRANS64.RED.A1T0 RZ, [R8+URZ], RZ ;  /* 0x000000ff08ff79a7 */ /* 0x0005ea00081004ff */
[----:B------:R-:W-:Y:S01]  /*3380*/  IMAD.U32 R0, RZ, RZ, UR7 ;  /* 0x00000007ff007e24 */ /* 0x000fe2000f8e00ff */
[----:B------:R-:W3:Y:S04]  /*3390*/  SYNCS.PHASECHK.TRANS64.TRYWAIT P0, [UR4+0x90], R11 ;  /* 0x0000900bff0075a7 */ /* 0x000ee80008001104 */
[----:B------:R-:W-:Y:S01]  /*33a0*/  PRMT R13, R5, 0x654, R0 ;  /* 0x00000654050d7816 */ /* 0x000fe20000000000 */
[----:B--23--:R-:W-:Y:S06]  /*33b0*/  @!P0 BRA `(.L_x_53) ;  /* 0x0000006400908947 */ /* 0x00cfec0003800000 */
.L_x_149:
[----:B------:R-:W-:Y:S01]  /*33c0*/  ULEA UR8, UR5, UR6, 0x4 ;  /* 0x0000000605087291 */ /* 0x000fe2000f8e20ff */
[----:B------:R-:W-:Y:S01]  /*33d0*/  SEL R2, R13, R2, !P2 ;  /* 0x000000020d027207 */ /* 0x000fe20005000000 */
[----:B------:R-:W-:Y:S01]  /*33e0*/  UIADD3 UR9, UPT, UPT, UR4, 0x80, URZ ;  /* 0x0000008004097890 */ /* 0x000fe2000fffe0ff */
[----:B--2---:R-:W-:Y:S01]  /*33f0*/  LEA R0, R7, UR6, 0x3 ;  /* 0x0000000607007c11 */ /* 0x004fe2000f8e18ff */
[----:B------:R-:W-:Y:S01]  /*3400*/  UIADD3 UR8, UPT, UPT, UR8, 0xf0, URZ ;  /* 0x000000f008087890 */ /* 0x000fe2000fffe0ff */
[----:B------:R2:W-:Y:S01]  /*3410*/  @!P2 SYNCS.ARRIVE.TRANS64.RED RZ, [R2+URZ], R9 ;  /* 0x0000000902ffa9a7 */ /* 0x0005e200080004ff */
[----:B------:R-:W-:Y:S01]  /*3420*/  UIADD3 UR4, UPT, UPT, UR5, 0x1, URZ ;  /* 0x0000000105047890 */ /* 0x000fe2000fffe0ff */
[----:B------:R-:W-:-:S03]  /*3430*/  VIADD R3, R3, 0x1 ;  /* 0x0000000103037836 */ /* 0x000fc60000000000 */
[----:B------:R-:W-:Y:S02]  /*3440*/  UISETP.NE.AND UP0, UPT, UR4, 0x2, UPT ;  /* 0x000000020400788c */ /* 0x000fe4000bf05270 */
[----:B------:R-:W-:Y:S01]  /*3450*/  ISETP.NE.AND P0, PT, R3, 0x2, PT ;  /* 0x000000020300780c */ /* 0x000fe20003f05270 */
[----:B------:R-:W-:Y:S06]  /*3460*/  UGETNEXTWORKID.BROADCAST [UR8], [UR9] ;  /* 0x00000000080073ca */ /* 0x000fec0008000100 */
[----:B------:R-:W-:Y:S02]  /*3470*/  USEL UR7, URZ, 0x1, UP0 ;  /* 0x00000001ff077887 */ /* 0x000fe40008000000 */
[----:B------:R-:W-:-:S04]  /*3480*/  USEL UR5, UR4, URZ, UP0 ;  /* 0x000000ff04057287 */ /* 0x000fc80008000000 */
[----:B------:R-:W-:Y:S02]  /*3490*/  LOP3.LUT R12, R12, UR7, RZ, 0x3c, !PT ;  /* 0x000000070c0c7c12 */ /* 0x000fe4000f8e3cff */
[----:B--2---:R-:W-:-:S04]  /*34a0*/  SHF.L.U32 R9, R6, 0x1f, RZ ;  /* 0x0000001f06097819 */ /* 0x004fc800000006ff */
[----:B------:R-:W2:Y:S02]  /*34b0*/  SYNCS.PHASECHK.TRANS64.TRYWAIT P1, [R0+URZ+0x80], R9 ;  /* 0x00008009000075a7 */ /* 0x000ea400080211ff */
[----:B--2---:R-:W-:Y:S05]  /*34c0*/  @!P1 BRA `(.L_x_54) ;  /* 0x0000006400649947 */ /* 0x004fea0003800000 */
.L_x_150:
[C---:B------:R-:W-:Y:S01]  /*34d0*/  LEA R8, R7.reuse, UR6, 0x4 ;  /* 0x0000000607087c11 */ /* 0x040fe2000f8e20ff */
[----:B------:R-:W-:Y:S01]  /*34e0*/  VIADD R7, R7, 0x1 ;  /* 0x0000000107077836 */ /* 0x000fe20000000000 */
[----:B------:R-:W-:Y:S01]  /*34f0*/  SEL R3, R3, RZ, P0 ;  /* 0x000000ff03037207 */ /* 0x000fe20000000000 */
[----:B--2---:R-:W-:-:S03]  /*3500*/  VIADD R0, R0, 0x90 ;  /* 0x0000009000007836 */ /* 0x004fc60000000000 */
[----:B------:R-:W2:Y:S01]  /*3510*/  LDS.128 R8, [R8+0xf0] ;  /* 0x0000f00008087984 */ /* 0x000ea20000000c00 */
[C---:B------:R-:W-:Y:S02]  /*3520*/  ISETP.NE.AND P1, PT, R7.reuse, 0x2, PT ;  /* 0x000000020700780c */ /* 0x040fe40003f25270 */
[----:B------:R-:W-:Y:S01]  /*3530*/  PRMT R0, RZ, 0x654, R0 ;  /* 0x00000654ff007816 */ /* 0x000fe20000000000 */
[----:B------:R-:W-:Y:S01]  /*3540*/  @!PT LDS RZ, [RZ] ;  /* 0x00000000fffff984 */ /* 0x000fe20000000800 */
[----:B------:R-:W-:Y:S01]  /*3550*/  @!PT LDS RZ, [RZ] ;  /* 0x00000000fffff984 */ /* 0x000fe20000000800 */
[----:B------:R-:W-:Y:S01]  /*3560*/  @!PT LDS RZ, [RZ] ;  /* 0x00000000fffff984 */ /* 0x000fe20000000800 */
[----:B------:R-:W-:Y:S01]  /*3570*/  @!PT LDS RZ, [RZ] ;  /* 0x00000000fffff984 */ /* 0x000fe20000000800 */
[----:B------:R3:W-:Y:S06]  /*3580*/  MEMBAR.ALL.CTA ;  /* 0x0000000000007992 */ /* 0x0007ec0000008000 */
[----:B---3--:R-:W3:Y:S01]  /*3590*/  FENCE.VIEW.ASYNC.S ;  /* 0x00000000000073c6 */ /* 0x008ee20000000000 */
[----:B------:R-:W-:Y:S01]  /*35a0*/  SEL R7, R7, RZ, P1 ;  /* 0x000000ff07077207 */ /* 0x000fe20000800000 */
[----:B---3--:R3:W-:Y:S01]  /*35b0*/  SYNCS.ARRIVE.TRANS64.RED.A1T0 RZ, [R0+URZ], RZ ;  /* 0x000000ff00ff79a7 */ /* 0x0087e200081004ff */
[----:B--2---:R-:W-:-:S02]  /*35c0*/  LOP3.LUT P3, RZ, R10, 0x1, RZ, 0xc0, !PT ;  /* 0x000000010aff7812 */ /* 0x004fc4000786c0ff */
[----:B------:R-:W-:Y:S02]  /*35d0*/  SEL R9, RZ, 0x1, P0 ;  /* 0x00000001ff097807 */ /* 0x000fe40000000000 */
[----:B------:R-:W-:Y:S02]  /*35e0*/  SEL R11, RZ, 0x1, P1 ;  /* 0x00000001ff0b7807 */ /* 0x000fe40000800000 */
[----:B------:R-:W-:Y:S02]  /*35f0*/  LOP3.LUT R4, R4, R9, RZ, 0x3c, !PT ;  /* 0x0000000904047212 */ /* 0x000fe400078e3cff */
[----:B------:R-:W-:-:S05]  /*3600*/  LOP3.LUT R6, R6, R11, RZ, 0x3c, !PT ;  /* 0x0000000b06067212 */ /* 0x000fca00078e3cff */
[----:B---3--:R-:W-:Y:S05]  /*3610*/  @P3 BRA `(.L_x_55) ;  /* 0xfffffffc002c3947 */ /* 0x008fea000383ffff */
[----:B------:R-:W-:Y:S01]  /*3620*/  ULEA UR4, UR5, UR6, 0x3 ;  /* 0x0000000605047291 */ /* 0x000fe2000f8e18ff */
[----:B------:R-:W-:-:S08]  /*3630*/  SHF.L.U32 R3, R12, 0x1f, RZ ;  /* 0x0000001f0c037819 */ /* 0x000fd000000006ff */
[----:B------:R-:W2:Y:S02]  /*3640*/  SYNCS.PHASECHK.TRANS64 P0, [UR4+0x90], R3 ;  /* 0x00009003ff0075a7 */ /* 0x000ea40008001004 */
[----:B--2---:R-:W-:Y:S05]  /*3650*/  @P0 BRA `(.L_x_56) ;  /* 0x0000000000080947 */ /* 0x004fea0003800000 */
[----:B------:R-:W2:Y:S02]  /*3660*/  SYNCS.PHASECHK.TRANS64.TRYWAIT P0, [UR4+0x90], R3 ;  /* 0x00009003ff0075a7 */ /* 0x000ea40008001104 */
[----:B--2---:R-:W-:Y:S05]  /*3670*/  @!P0 BRA `(.L_x_57) ;  /* 0x00000064000c8947 */ /* 0x004fea0003800000 */
.L_x_56:
[----:B------:R-:W-:-:S04]  /*3680*/  UIADD3 UR7, UPT, UPT, UR5, 0x1, URZ ;  /* 0x0000000105077890 */ /* 0x000fc8000fffe0ff */
[----:B------:R-:W-:-:S04]  /*3690*/  UISETP.NE.AND UP0, UPT, UR7, 0x2, UPT ;  /* 0x000000020700788c */ /* 0x000fc8000bf05270 */
[----:B------:R-:W-:Y:S02]  /*36a0*/  USEL UR8, URZ, 0x1, UP0 ;  /* 0x00000001ff087887 */ /* 0x000fe40008000000 */
[----:B------:R-:W-:-:S04]  /*36b0*/  USEL UR7, UR7, URZ, UP0 ;  /* 0x000000ff07077287 */ /* 0x000fc80008000000 */
[----:B------:R-:W-:Y:S01]  /*36c0*/  ULEA UR7, UR7, UR6, 0x3 ;  /* 0x0000000607077291 */ /* 0x000fe2000f8e18ff */
[----:B--2---:R-:W-:-:S04]  /*36d0*/  LOP3.LUT R3, R12, UR8, RZ, 0x3c, !PT ;  /* 0x000000080c037c12 */ /* 0x004fc8000f8e3cff */
[----:B------:R-:W-:-:S04]  /*36e0*/  SHF.L.U32 R0, R3, 0x1f, RZ ;  /* 0x0000001f03007819 */ /* 0x000fc800000006ff */
[----:B------:R-:W2:Y:S02]  /*36f0*/  SYNCS.PHASECHK.TRANS64 P0, [UR7+0x90], R0 ;  /* 0x00009000ff0075a7 */ /* 0x000ea40008001007 */
[----:B-12---:R-:W-:Y:S05]  /*3700*/  @P0 EXIT ;  /* 0x000000000000094d */ /* 0x006fea0003800000 */
[----:B------:R-:W-:Y:S02]  /*3710*/  SHF.L.U32 R3, R3, 0x1f, RZ ;  /* 0x0000001f03037819 */ /* 0x000fe400000006ff */
[----:B------:R-:W-:-:S07]  /*3720*/  MOV R0, UR7 ;  /* 0x0000000700007c02 */ /* 0x000fce0008000f00 */
.L_x_58:
[----:B-1----:R1:W2:Y:S02]  /*3730*/  SYNCS.PHASECHK.TRANS64.TRYWAIT P0, [R0+URZ+0x90], R3 ;  /* 0x00009003000075a7 */ /* 0x0022a400080011ff */
[----:B--2---:R-:W-:Y:S05]  /*3740*/  @!P0 NANOSLEEP.SYNCS 0x989680 ;  /* 0x009896800000895d */ /* 0x004fea0003900000 */
[----:B------:R-:W2:Y:S02]  /*3750*/  @!P0 SYNCS.PHASECHK.TRANS64 P0, [R0+URZ+0x90], R3 ;  /* 0x00009003000085a7 */ /* 0x000ea400080010ff */
[----:B--2---:R-:W-:Y:S05]  /*3760*/  @P0 EXIT ;  /* 0x000000000000094d */ /* 0x004fea0003800000 */
[----:B------:R-:W-:Y:S05]  /*3770*/  BRA `(.L_x_58) ;  /* 0xfffffffc00ec7947 */ /* 0x000fea000383ffff */
.L_x_51:
[----:B------:R-:W-:Y:S05]  /*3780*/  BRA.U UP5, `(.L_x_59) ;  /* 0x00000021050c7547 */ /* 0x000fea000b800000 */
[----:B------:R-:W-:Y:S01]  /*3790*/  R2UR UR4, R88 ;  /* 0x00000000580472ca */ /* 0x000fe200000e0000 */
[----:B------:R-:W-:Y:S01]  /*37a0*/  UMOV UR5, 0x40 ;  /* 0x0000004000057882 */ /* 0x000fe20000000000 */
[----:B------:R-:W-:Y:S01]  /*37b0*/  NOP ;  /* 0x0000000000007918 */ /* 0x000fe20000000000 */
[----:B------:R-:W-:-:S10]  /*37c0*/  UMOV UR6, 0x400 ;  /* 0x0000040000067882 */ /* 0x000fd40000000000 */
[----:B------:R-:W-:Y:S02]  /*37d0*/  ULEA UR5, UR4, UR5, 0x18 ;  /* 0x0000000504057291 */ /* 0x000fe4000f8ec0ff */
[----:B------:R-:W-:-:S07]  /*37e0*/  ULEA UR6, UR4, UR6, 0x18 ;  /* 0x0000000604067291 */ /* 0x000fce000f8ec0ff */
[----:B------:R-:W2:Y:S02]  /*37f0*/  LDS.U8 R5, [UR5+0x1c] ;  /* 0x00001c05ff057984 */ /* 0x000ea40008000000 */
[----:B--2---:R-:W-:-:S13]  /*3800*/  ISETP.NE.AND P0, PT, R5, RZ, PT ;  /* 0x000000ff0500720c */ /* 0x004fda0003f05270 */
[----:B------:R-:W-:Y:S05]  /*3810*/  @P0 BRA `(.L_x_60) ;  /* 0x0000000400180947 */ /* 0x000fea0003800000 */
[----:B------:R-:W-:Y:S01]  /*3820*/  R2UR UR4, R2 ;  /* 0x00000000020472ca */ /* 0x000fe200000e0000 */
[----:B------:R-:W-:-:S12]  /*3830*/  UIADD3 UR7, UPT, UPT, UR5, 0x8, URZ ;  /* 0x0000000805077890 */ /* 0x000fd8000fffe0ff */
[----:B------:R-:W-:-:S09]  /*3840*/  UISETP.NE.U32.AND UP1, UPT, UR4, 0x1, UPT ;  /* 0x000000010400788c */ /* 0x000fd2000bf25070 */
[----:B------:R-:W-:Y:S05]  /*3850*/  BRA.U !UP1, `(.L_x_61) ;  /* 0x0000000109a47547 */ /* 0x000fea000b800000 */
[----:B------:R-:W-:Y:S01]  /*3860*/  ELECT P0, URZ, PT ;  /* 0x0000000000ff782f */ /* 0x000fe20003800000 */
[----:B------:R-:W-:-:S12]  /*3870*/  BSSY B0, `(.L_x_61) ;  /* 0x0000027000007945 */ /* 0x000fd80003800000 */
[----:B------:R-:W-:Y:S05]  /*3880*/  @!P0 BRA `(.L_x_62) ;  /* 0x0000000000948947 */ /* 0x000fea0003800000 */
[----:B------:R-:W-:-:S05]  /*3890*/  UMOV UR4, 0x10 ;  /* 0x0000001000047882 */ /* 0x000fca0000000000 */
[----:B------:R-:W-:Y:S04]  /*38a0*/  DEPBAR.LE SB2, 0x36 ;  /* 0x0000ad800000791a */ /* 0x000fe80000000000 */
[----:B------:R-:W2:Y:S02]  /*38b0*/  UTCATOMSWS.2CTA.FIND_AND_SET.ALIGN UP0, UR4, UR4 ;  /* 0x00000004000475e3 */ /* 0x000ea40008200800 */
[----:B--2---:R-:W-:Y:S01]  /*38c0*/  MOV R12, UR4 ;  /* 0x00000004000c7c02 */ /* 0x004fe20008000f00 */
[----:B------:R-:W-:Y:S06]  /*38d0*/  BRA.U UP0, `(.L_x_63) ;  /* 0x0000000100187547 */ /* 0x000fec000b800000 */
.L_x_64:
[----:B------:R-:W-:Y:S05]  /*38e0*/  NANOSLEEP 0x64 ;  /* 0x000000640000795d */ /* 0x000fea0003800000 */
[----:B------:R-:W-:-:S05]  /*38f0*/  UMOV UR4, 0x10 ;  /* 0x0000001000047882 */ /* 0x000fca0000000000 */
[----:B------:R-:W-:Y:S04]  /*3900*/  DEPBAR.LE SB2, 0x36 ;  /* 0x0000ad800000791a */ /* 0x000fe80000000000 */
[----:B------:R-:W2:Y:S02]  /*3910*/  UTCATOMSWS.2CTA.FIND_AND_SET.ALIGN UP0, UR4, UR4 ;  /* 0x00000004000475e3 */ /* 0x000ea40008200800 */
[----:B--2---:R-:W-:Y:S01]  /*3920*/  MOV R12, UR4 ;  /* 0x00000004000c7c02 */ /* 0x004fe20008000f00 */
[----:B------:R-:W-:Y:S05]  /*3930*/  BRA.U !UP0, `(.L_x_64) ;  /* 0xfffffffd08e87547 */ /* 0x000fea000b83ffff */
.L_x_63:
[----:B------:R-:W2:Y:S01]  /*3940*/  LDS R8, [UR5+0x10] ;  /* 0x00001005ff087984 */ /* 0x000ea20008000800 */
[----:B------:R-:W-:Y:S01]  /*3950*/  R2UR UR4, R0 ;  /* 0x00000000000472ca */ /* 0x000fe200000e0000 */
[----:B------:R-:W-:-:S04]  /*3960*/  IMAD.U32 R5, RZ, RZ, UR6 ;  /* 0x00000006ff057e24 */ /* 0x000fc8000f8e00ff */
[----:B------:R-:W-:-:S08]  /*3970*/  VIADD R5, R5, 0x110 ;  /* 0x0000011005057836 */ /* 0x000fd00000000000 */
[----:B------:R-:W-:Y:S02]  /*3980*/  MOV R6, UR4 ;  /* 0x0000000400067c02 */ /* 0x000fe40008000f00 */
[----:B--2---:R-:W-:-:S04]  /*3990*/  SHF.L.U32 R8, R8, 0x1f, RZ ;  /* 0x0000001f08087819 */ /* 0x004fc800000006ff */
[----:B------:R-:W2:Y:S02]  /*39a0*/  SYNCS.PHASECHK.TRANS64.TRYWAIT P0, [UR5+0x8], R8 ;  /* 0x00000808ff0075a7 */ /* 0x000ea40008001105 */
[----:B--2---:R-:W-:Y:S05]  /*39b0*/  @P0 BRA `(.L_x_65) ;  /* 0x0000000000080947 */ /* 0x004fea0003800000 */
[----:B------:R-:W2:Y:S02]  /*39c0*/  SYNCS.PHASECHK.TRANS64.TRYWAIT P0, [UR5+0x8], R8 ;  /* 0x00000808ff0075a7 */ /* 0x000ea40008001105 */
[----:B--2---:R-:W-:Y:S05]  /*39d0*/  @!P0 BRA `(.L_x_66) ;  /* 0x00000060004c8947 */ /* 0x004fea0003800000 */
.L_x_65:
[----:B------:R-:W-:Y:S01]  /*39e0*/  R2UR UR4, R0 ;  /* 0x00000000000472ca */ /* 0x000fe200000e0000 */
[----:B------:R-:W-:Y:S01]  /*39f0*/  IMAD.MOV.U32 R9, RZ, RZ, 0xffff ;  /* 0x0000ffffff097424 */ /* 0x000fe200078e00ff */
[----:B------:R-:W-:Y:S01]  /*3a00*/  PRMT R6, R6, 0x654, R5 ;  /* 0x0000065406067816 */ /* 0x000fe20000000005 */
[----:B------:R-:W-:Y:S02]  /*3a10*/  HFMA2 R5, -RZ, RZ, 0, 5.9604644775390625e-08 ;  /* 0x00000001ff057431 */ /* 0x000fe400000001ff */
[----:B--2---:R-:W-:Y:S02]  /*3a20*/  IMAD.MOV.U32 R8, RZ, RZ, 0x4 ;  /* 0x00000004ff087424 */ /* 0x004fe400078e00ff */
[----:B------:R-:W-:Y:S01]  /*3a30*/  IMAD.SHL.U32 R11, R12, 0x20, RZ ;  /* 0x000000200c0b7824 */ /* 0x000fe200078e00ff */
[----:B------:R-:W-:-:S05]  /*3a40*/  SHF.L.U32 R10, R9, R12, RZ ;  /* 0x0000000c090a7219 */ /* 0x000fca00000006ff */
[----:B------:R-:W-:Y:S01]  /*3a50*/  UPRMT UR4, UR4, 0x654, UR7 ;  /* 0x0000065404047896 */ /* 0x000fe20008000007 */
[----:B------:R-:W-:-:S05]  /*3a60*/  SHF.L.U32 R9, R5, R12, RZ ;  /* 0x0000000c05097219 */ /* 0x000fca00000006ff */
[----:B------:R-:W-:-:S03]  /*3a70*/  MOV R7, UR4 ;  /* 0x0000000400077c02 */ /* 0x000fc60008000f00 */
[----:B------:R2:W-:Y:S01]  /*3a80*/  SYNCS.ARRIVE.TRANS64.RED RZ, [UR4], R8 ;  /* 0x00000008ffff79a7 */ /* 0x0005e20008000404 */
[----:B------:R2:W-:Y:S04]  /*3a90*/  STS [UR6+0x110], R11 ;  /* 0x0001100bff007988 */ /* 0x0005e80008000806 */
[----:B------:R2:W-:Y:S04]  /*3aa0*/  STAS [R6.64], R12 ;  /* 0x0000000c06007dbd */ /* 0x0005e8000c0008ff */
[----:B------:R2:W-:Y:S04]  /*3ab0*/  ATOMS.OR RZ, [UR5+0x14], R10 ;  /* 0x0000140affff798c */ /* 0x0005e8000b000005 */
[----:B------:R2:W-:Y:S04]  /*3ac0*/  ATOMS.OR RZ, [UR5+0x18], R9 ;  /* 0x00001809ffff798c */ /* 0x0005e8000b000005 */
[----:B------:R2:W-:Y:S02]  /*3ad0*/  ATOMS.XOR RZ, [UR5+0x10], R5 ;  /* 0x00001005ffff798c */ /* 0x0005e4000b800005 */
.L_x_62:
[----:B-1----:R-:W-:Y:S05]  /*3ae0*/  BSYNC B0 ;  /* 0x0000000000007941 */ /* 0x002fea0003800000 */
.L_x_61:
[----:B------:R-:W-:Y:S05]  /*3af0*/  BRA.U UP1, `(.L_x_67) ;  /* 0x0000000101707547 */ /* 0x000fea000b800000 */
[----:B------:R-:W-:-:S03]  /*3b00*/  UMOV UR4, 0xffffffff ;  /* 0xffffffff00047882 */ /* 0x000fc60000000000 */
[----:B------:R-:W-:Y:S05]  /*3b10*/  BRA.DIV UR4, `(.L_x_68) ;  /* 0x0000006204147947 */ /* 0x000fea000b800000 */
[----:B------:R-:W-:-:S13]  /*3b20*/  ELECT P0, URZ, PT ;  /* 0x0000000000ff782f */ /* 0x000fda0003800000 */
.L_x_154:
[----:B------:R-:W-:Y:S05]  /*3b30*/  @!P0 BRA `(.L_x_67) ;  /* 0x0000000000608947 */ /* 0x000fea0003800000 */
[----:B--2---:R-:W2:Y:S02]  /*3b40*/  LDS R6, [UR5+0x10] ;  /* 0x00001005ff067984 */ /* 0x004ea40008000800 */
[----:B--2---:R-:W-:-:S04]  /*3b50*/  SHF.L.U32 R6, R6, 0x1f, RZ ;  /* 0x0000001f06067819 */ /* 0x004fc800000006ff */
[----:B------:R-:W2:Y:S02]  /*3b60*/  SYNCS.PHASECHK.TRANS64.TRYWAIT P0, [UR5+0x8], R6 ;  /* 0x00000806ff0075a7 */ /* 0x000ea40008001105 */
[----:B--2---:R-:W-:Y:S05]  /*3b70*/  @P0 BRA `(.L_x_69) ;  /* 0x0000000000080947 */ /* 0x004fea0003800000 */
[----:B------:R-:W2:Y:S02]  /*3b80*/  SYNCS.PHASECHK.TRANS64.TRYWAIT P0, [UR5+0x8], R6 ;  /* 0x00000806ff0075a7 */ /* 0x000ea40008001105 */
[----:B--2---:R-:W-:Y:S05]  /*3b90*/  @!P0 BRA `(.L_x_70) ;  /* 0x0000006000188947 */ /* 0x004fea0003800000 */
.L_x_69:
[----:B------:R-:W3:Y:S01]  /*3ba0*/  LDS R8, [UR6+0x110] ;  /* 0x00011006ff087984 */ /* 0x000ee20008000800 */
[----:B------:R-:W-:Y:S01]  /*3bb0*/  R2UR UR4, R0 ;  /* 0x00000000000472ca */ /* 0x000fe200000e0000 */
[----:B--2---:R-:W-:Y:S02]  /*3bc0*/  IMAD.MOV.U32 R6, RZ, RZ, 0xffff ;  /* 0x0000ffffff067424 */ /* 0x004fe400078e00ff */
[----:B------:R-:W-:-:S10]  /*3bd0*/  IMAD.MOV.U32 R5, RZ, RZ, 0x1 ;  /* 0x00000001ff057424 */ /* 0x000fd400078e00ff */
[----:B------:R-:W-:Y:S01]  /*3be0*/  UPRMT UR4, UR4, 0x654, UR7 ;  /* 0x0000065404047896 */ /* 0x000fe20008000007 */
[----:B---3--:R-:W-:Y:S01]  /*3bf0*/  IMAD.SHL.U32 R7, R8, 0x20, RZ ;  /* 0x0000002008077824 */ /* 0x008fe200078e00ff */
[-C--:B------:R-:W-:Y:S02]  /*3c00*/  SHF.L.U32 R6, R6, R8.reuse, RZ ;  /* 0x0000000806067219 */ /* 0x080fe400000006ff */
[----:B------:R-:W-:Y:S02]  /*3c10*/  SHF.L.U32 R8, R5, R8, RZ ;  /* 0x0000000805087219 */ /* 0x000fe400000006ff */
[----:B------:R3:W-:Y:S04]  /*3c20*/  STS [UR6+0x110], R7 ;  /* 0x00011007ff007988 */ /* 0x0007e80008000806 */
[----:B------:R3:W-:Y:S04]  /*3c30*/  ATOMS.OR RZ, [UR5+0x14], R6 ;  /* 0x00001406ffff798c */ /* 0x0007e8000b000005 */
[----:B------:R3:W-:Y:S01]  /*3c40*/  ATOMS.OR RZ, [UR5+0x18], R8 ;  /* 0x00001808ffff798c */ /* 0x0007e2000b000005 */
[----:B------:R-:W-:Y:S03]  /*3c50*/  SYNCS.ARRIVE.TRANS64.RED.A1T0 RZ, [UR4], RZ ;  /* 0x000000ffffff79a7 */ /* 0x000fe60008100404 */
[----:B------:R3:W-:Y:S01]  /*3c60*/  ATOMS.XOR RZ, [UR5+0x10], R5 ;  /* 0x00001005ffff798c */ /* 0x0007e2000b800005 */
[----:B------:R-:W-:Y:S05]  /*3c70*/  BRA `(.L_x_67) ;  /* 0x0000000000107947 */ /* 0x000fea0003800000 */
.L_x_60:
[----:B------:R-:W-:Y:S02]  /*3c80*/  MOV R5, 0xffffffff ;  /* 0xffffffff00057802 */ /* 0x000fe40000000f00 */
[----:B------:R-:W-:-:S03]  /*3c90*/  MOV R6, 0x3cc0 ;  /* 0x00003cc000067802 */ /* 0x000fc60000000f00 */
[----:B------:R2:W-:Y:S04]  /*3ca0*/  STS [UR6+0x110], R5 ;  /* 0x00011005ff007988 */ /* 0x0005e80008000806 */
[----:B-12--5:R-:W-:Y:S05]  /*3cb0*/  CALL.REL.NOINC `($__internal_1_$__cuda_sm10x_tcgen05_guardrail_trap_phase_invalid_during_alloc) ;  /* 0x0000006400447944 */ /* 0x026fea0003c00000 */
.L_x_67:
[----:B------:R-:W-:Y:S05]  /*3cc0*/  WARPSYNC.ALL ;  /* 0x0000000000007948 */ /* 0x000fea0003800000 */
[----:B------:R-:W4:Y:S01]  /*3cd0*/  S2UR UR29, SR_CgaCtaId ;  /* 0x00000000001d79c3 */ /* 0x000f220000008800 */
[----:B------:R-:W-:Y:S01]  /*3ce0*/  UMOV UR4, 0x400 ;  /* 0x0000040000047882 */ /* 0x000fe20000000000 */
[----:B------:R-:W-:-:S06]  /*3cf0*/  NOP ;  /* 0x0000000000007918 */ /* 0x000fcc0000000000 */
[----:B------:R-:W-:Y:S06]  /*3d00*/  BAR.ARV 0x6, 0xa0 ;  /* 0x0182800000007b1d */ /* 0x000fec0000002000 */
[----:B------:R-:W1:Y:S01]  /*3d10*/  LDCU UR11, c[0x0][0x38c] ;  /* 0x00007180ff0b77ac */ /* 0x000e620008000800 */
[----:B------:R-:W-:Y:S01]  /*3d20*/  LOP3.LUT R4, R4, 0xffff, RZ, 0xc0, !PT ;  /* 0x0000ffff04047812 */ /* 0x000fe200078ec0ff */
[----:B--2---:R-:W-:Y:S01]  /*3d30*/  HFMA2 R12, -RZ, RZ, 0, 5.9604644775390625e-08 ;  /* 0x00000001ff0c7431 */ /* 0x004fe200000001ff */
[----:B------:R-:W-:Y:S02]  /*3d40*/  LOP3.LUT R3, R3, 0xffff, RZ, 0xc0, !PT ;  /* 0x0000ffff03037812 */ /* 0x000fe400078ec0ff */
[----:B------:R-:W-:-:S02]  /*3d50*/  CS2R R10, SRZ ;  /* 0x00000000000a7805 */ /* 0x000fc4000001ff00 */
[----:B------:R-:W-:Y:S01]  /*3d60*/  R2UR UR12, R2 ;  /* 0x00000000020c72ca */ /* 0x000fe200000e0000 */
[----:B------:R-:W-:Y:S01]  /*3d70*/  IMAD.MOV.U32 R9, RZ, RZ, RZ ;  /* 0x000000ffff097224 */ /* 0x000fe200078e00ff */
[----:B------:R-:W-:Y:S01]  /*3d80*/  R2UR UR64, R4 ;  /* 0x00000000044072ca */ /* 0x000fe200000e0000 */
[----:B------:R-:W2:Y:S01]  /*3d90*/  LDCU UR74, c[0x0][0x370] ;  /* 0x00006e00ff4a77ac */ /* 0x000ea20008000800 */
[----:B------:R-:W-:Y:S01]  /*3da0*/  R2UR UR76, R3 ;  /* 0x00000000034c72ca */ /* 0x000fe200000e0000 */
[----:B----4-:R-:W-:Y:S01]  /*3db0*/  ULEA UR29, UR29, UR4, 0x18 ;  /* 0x000000041d1d7291 */ /* 0x010fe2000f8ec0ff */
[----:B------:R-:W-:Y:S01]  /*3dc0*/  UMOV UR72, URZ ;  /* 0x000000ff00487c82 */ /* 0x000fe20008000000 */
[----:B------:R-:W-:Y:S02]  /*3dd0*/  UISETP.GE.AND UP5, UPT, UR39, 0x1, UPT ;  /* 0x000000012700788c */ /* 0x000fe4000bfa6270 */
[----:B------:R-:W-:Y:S02]  /*3de0*/  UIADD3 UR6, UPT, UPT, UR29, 0x6400, URZ ;  /* 0x000064001d067890 */ /* 0x000fe4000fffe0ff */
[----:B-1----:R-:W-:-:S03]  /*3df0*/  UIADD3 UR11, UPT, UPT, UR11, 0xff, URZ ;  /* 0x000000ff0b0b7890 */ /* 0x002fc6000fffe0ff */
[----:B---3--:R-:W1:Y:S01]  /*3e00*/  LDS R5, [UR29+0x110] ;  /* 0x0001101dff057984 */ /* 0x008e620008000800 */
[----:B------:R-:W-:Y:S02]  /*3e10*/  UIADD3 UR4, UPT, UPT, UR29, 0x2e400, URZ ;  /* 0x0002e4001d047890 */ /* 0x000fe4000fffe0ff */
[----:B------:R-:W-:Y:S02]  /*3e20*/  USHF.R.S32.HI UR9, URZ, 0x1f, UR11 ;  /* 0x0000001fff097899 */ /* 0x000fe4000801140b */
[----:B------:R-:W-:Y:S02]  /*3e30*/  USHF.R.U32.HI UR10, URZ, 0x4, UR6 ;  /* 0x00000004ff0a7899 */ /* 0x000fe40008011606 */
[----:B------:R-:W-:Y:S02]  /*3e40*/  UIADD3 UR5, UPT, UPT, UR29, 0x26400, URZ ;  /* 0x000264001d057890 */ /* 0x000fe4000fffe0ff */
[----:B------:R-:W-:Y:S02]  /*3e50*/  USHF.R.U32.HI UR6, URZ, 0x4, UR4 ;  /* 0x00000004ff067899 */ /* 0x000fe40008011604 */
[----:B------:R-:W-:-:S02]  /*3e60*/  UIADD3 UR7, UPT, UPT, UR29, 0x2f400, URZ ;  /* 0x0002f4001d077890 */ /* 0x000fc4000fffe0ff */
[----:B------:R-:W-:Y:S02]  /*3e70*/  ULEA.HI UR4, UR9, UR11, URZ, 0x8 ;  /* 0x0000000b09047291 */ /* 0x000fe4000f8f40ff */
[----:B------:R-:W-:Y:S02]  /*3e80*/  USHF.R.U32.HI UR8, URZ, 0x4, UR5 ;  /* 0x00000004ff087899 */ /* 0x000fe40008011605 */
[----:B------:R-:W-:Y:S02]  /*3e90*/  USHF.R.U32.HI UR5, URZ, 0x4, UR7 ;  /* 0x00000004ff057899 */ /* 0x000fe40008011607 */
[----:B------:R-:W-:Y:S02]  /*3ea0*/  USHF.R.S32.HI UR75, URZ, 0x8, UR4 ;  /* 0x00000008ff4b7899 */ /* 0x000fe40008011404 */
[----:B------:R-:W-:Y:S02]  /*3eb0*/  ULOP3.LUT UR6, UR6, 0x3fff, URZ, 0xc0, !UPT ;  /* 0x00003fff06067892 */ /* 0x000fe4000f8ec0ff */
[----:B------:R-:W-:-:S02]  /*3ec0*/  ULOP3.LUT UR5, UR5, 0x3fff, URZ, 0xc0, !UPT ;  /* 0x00003fff05057892 */ /* 0x000fc4000f8ec0ff */
[----:B------:R-:W-:Y:S02]  /*3ed0*/  UISETP.LT.AND UP0, UPT, UR75, 0x1, UPT ;  /* 0x000000014b00788c */ /* 0x000fe4000bf01270 */
[----:B------:R-:W-:Y:S02]  /*3ee0*/  ULOP3.LUT UR67, UR6, 0x10000, URZ, 0xfc, !UPT ;  /* 0x0001000006437892 */ /* 0x000fe4000f8efcff */
[----:B------:R-:W-:Y:S02]  /*3ef0*/  ULOP3.LUT UR68, UR5, 0x10000, URZ, 0xfc, !UPT ;  /* 0x0001000005447892 */ /* 0x000fe4000f8efcff */
[----:B------:R-:W-:Y:S02]  /*3f00*/  USEL UR13, UR75, 0x1, !UP0 ;  /* 0x000000014b0d7887 */ /* 0x000fe4000c000000 */
[----:B------:R-:W-:Y:S02]  /*3f10*/  ULOP3.LUT UR10, UR10, 0x3fff, URZ, 0xc0, !UPT ;  /* 0x00003fff0a0a7892 */ /* 0x000fe4000f8ec0ff */
[----:B------:R-:W-:-:S02]  /*3f20*/  ULOP3.LUT UR8, UR8, 0x3fff, URZ, 0xc0, !UPT ;  /* 0x00003fff08087892 */ /* 0x000fc4000f8ec0ff */
[----:B------:R-:W-:Y:S01]  /*3f30*/  IMAD.U32 R20, RZ, RZ, UR13 ;  /* 0x0000000dff147e24 */ /* 0x000fe2000f8e00ff */
[----:B------:R-:W-:Y:S01]  /*3f40*/  ULOP3.LUT UR65, UR10, 0x10000, URZ, 0xfc, !UPT ;  /* 0x000100000a417892 */ /* 0x000fe2000f8efcff */
[----:B-1----:R-:W-:Y:S01]  /*3f50*/  R2UR UR25, R5 ;  /* 0x00000000051972ca */ /* 0x002fe200000e0000 */
[----:B------:R-:W-:Y:S02]  /*3f60*/  ULOP3.LUT UR66, UR8, 0x10000, URZ, 0xfc, !UPT ;  /* 0x0001000008427892 */ /* 0x000fe4000f8efcff */
[----:B------:R-:W-:Y:S01]  /*3f70*/  UISETP.NE.AND UP4, UPT, UR39, 0x1, UPT ;  /* 0x000000012700788c */ /* 0x000fe2000bf85270 */
[----:B------:R-:W1:Y:S01]  /*3f80*/  LDCU UR73, c[0x0][0x374] ;  /* 0x00006e80ff4977ac */ /* 0x000e620008000800 */
[----:B------:R-:W-:Y:S01]  /*3f90*/  UISETP.NE.AND UP3, UPT, UR12, URZ, UPT ;  /* 0x000000ff0c00728c */ /* 0x000fe2000bf65270 */
[----:B------:R-:W-:Y:S01]  /*3fa0*/  UMOV UR27, URZ ;  /* 0x000000ff001b7c82 */ /* 0x000fe20008000000 */
[----:B------:R-:W-:-:S06]  /*3fb0*/  UMOV UR26, URZ ;  /* 0x000000ff001a7c82 */ /* 0x000fcc0008000000 */
[----:B------:R-:W-:Y:S02]  /*3fc0*/  UIADD3 UR4, UPT, UPT, UR25, 0x88, URZ ;  /* 0x0000008819047890 */ /* 0x000fe4000fffe0ff */
[----:B------:R-:W-:Y:S02]  /*3fd0*/  UIADD3 UR48, UPT, UPT, UR25, 0x80, URZ ;  /* 0x0000008019307890 */ /* 0x000fe4000fffe0ff */
[----:B------:R-:W-:Y:S02]  /*3fe0*/  UIADD3 UR60, UPT, UPT, UR25, 0x40000080, URZ ;  /* 0x40000080193c7890 */ /* 0x000fe4000fffe0ff */
[----:B------:R-:W-:Y:S01]  /*3ff0*/  UIADD3 UR58, UPT, UPT, UR25, -0x7fffff80, URZ ;  /* 0x80000080193a7890 */ /* 0x000fe2000fffe0ff */
[----:B------:R-:W-:Y:S01]  /*4000*/  IMAD.U32 R21, RZ, RZ, UR4 ;  /* 0x00000004ff157e24 */ /* 0x000fe2000f8e00ff */
[----:B------:R-:W-:Y:S02]  /*4010*/  UIADD3 UR56, UPT, UPT, UR25, -0x3fffff80, URZ ;  /* 0xc000008019387890 */ /* 0x000fe4000fffe0ff */
[----:B------:R-:W-:-:S02]  /*4020*/  UIADD3 UR62, UPT, UPT, UR25, 0x84, URZ ;  /* 0x00000084193e7890 */ /* 0x000fc4000fffe0ff */
[----:B------:R-:W-:Y:S02]  /*4030*/  USHF.R.U32.HI UR7, URZ, 0x11, UR48 ;  /* 0x00000011ff077899 */ /* 0x000fe40008011630 */
[----:B------:R-:W-:Y:S02]  /*4040*/  USHF.R.U32.HI UR6, URZ, 0x11, UR60 ;  /* 0x00000011ff067899 */ /* 0x000fe4000801163c */
[----:B------:R-:W-:Y:S02]  /*4050*/  USHF.R.U32.HI UR5, URZ, 0x11, UR58 ;  /* 0x00000011ff057899 */ /* 0x000fe4000801163a */
[----:B------:R-:W-:Y:S02]  /*4060*/  USHF.R.U32.HI UR4, URZ, 0x11, UR56 ;  /* 0x00000011ff047899 */ /* 0x000fe40008011638 */
[----:B------:R-:W-:Y:S02]  /*4070*/  USHF.R.U32.HI UR11, URZ, 0x11, UR62 ;  /* 0x00000011ff0b7899 */ /* 0x000fe4000801163e */
[----:B------:R-:W-:-:S02]  /*4080*/  ULOP3.LUT UR7, UR7, 0x6000, URZ, 0xc0, !UPT ;  /* 0x0000600007077892 */ /* 0x000fc4000f8ec0ff */
[----:B------:R-:W-:Y:S02]  /*4090*/  ULOP3.LUT UR6, UR6, 0x6000, URZ, 0xc0, !UPT ;  /* 0x0000600006067892 */ /* 0x000fe4000f8ec0ff */
[----:B------:R-:W-:Y:S02]  /*40a0*/  ULOP3.LUT UR5, UR5, 0x6000, URZ, 0xc0, !UPT ;  /* 0x0000600005057892 */ /* 0x000fe4000f8ec0ff */
[----:B------:R-:W-:Y:S02]  /*40b0*/  UIADD3 UR54, UPT, UPT, UR25, 0x40000084, URZ ;  /* 0x4000008419367890 */ /* 0x000fe4000fffe0ff */
[----:B------:R-:W-:Y:S02]  /*40c0*/  UIADD3 UR52, UPT, UPT, UR25, -0x7fffff7c, URZ ;  /* 0x8000008419347890 */ /* 0x000fe4000fffe0ff */
[----:B------:R-:W-:Y:S02]  /*40d0*/  ULOP3.LUT UR4, UR4, 0x6000, URZ, 0xc0, !UPT ;  /* 0x0000600004047892 */ /* 0x000fe4000f8ec0ff */
[----:B------:R-:W-:-:S02]  /*40e0*/  ULOP3.LUT UR11, UR11, 0x6000, URZ, 0xc0, !UPT ;  /* 0x000060000b0b7892 */ /* 0x000fc4000f8ec0ff */
[----:B------:R-:W-:Y:S02]  /*40f0*/  ULOP3.LUT UR13, UR7, 0x1090, URZ, 0xfc, !UPT ;  /* 0x00001090070d7892 */ /* 0x000fe4000f8efcff */
[----:B------:R-:W-:Y:S02]  /*4100*/  ULOP3.LUT UR7, UR6, 0x1090, URZ, 0xfc, !UPT ;  /* 0x0000109006077892 */ /* 0x000fe4000f8efcff */
[----:B------:R-:W-:Y:S02]  /*4110*/  ULOP3.LUT UR6, UR5, 0x1090, URZ, 0xfc, !UPT ;  /* 0x0000109005067892 */ /* 0x000fe4000f8efcff */
[----:B------:R-:W-:Y:S01]  /*4120*/  USHF.R.U32.HI UR10, URZ, 0x11, UR54 ;  /* 0x00000011ff0a7899 */ /* 0x000fe20008011636 */
[----:B------:R-:W-:Y:S01]  /*4130*/  IMAD.U32 R19, RZ, RZ, UR13 ;  /* 0x0000000dff137e24 */ /* 0x000fe2000f8e00ff */
[----:B------:R-:W-:Y:S01]  /*4140*/  USHF.R.U32.HI UR9, URZ, 0x11, UR52 ;  /* 0x00000011ff097899 */ /* 0x000fe20008011634 */
[----:B------:R-:W-:Y:S01]  /*4150*/  MOV R18, UR7 ;  /* 0x0000000700127c02 */ /* 0x000fe20008000f00 */
[----:B------:R-:W-:Y:S01]  /*4160*/  ULOP3.LUT UR5, UR4, 0x1090, URZ, 0xfc, !UPT ;  /* 0x0000109004057892 */ /* 0x000fe2000f8efcff */
[----:B------:R-:W-:Y:S01]  /*4170*/  IMAD.U32 R17, RZ, RZ, UR6 ;  /* 0x00000006ff117e24 */ /* 0x000fe2000f8e00ff */
[----:B------:R-:W-:-:S02]  /*4180*/  ULOP3.LUT UR4, UR11, 0x1090, URZ, 0xfc, !UPT ;  /* 0x000010900b047892 */ /* 0x000fc4000f8efcff */
[----:B------:R-:W-:Y:S02]  /*4190*/  ULOP3.LUT UR10, UR10, 0x6000, URZ, 0xc0, !UPT ;  /* 0x000060000a0a7892 */ /* 0x000fe4000f8ec0ff */
[----:B------:R-:W-:Y:S01]  /*41a0*/  ULOP3.LUT UR9, UR9, 0x6000, URZ, 0xc0, !UPT ;  /* 0x0000600009097892 */ /* 0x000fe2000f8ec0ff */
[----:B------:R-:W-:Y:S01]  /*41b0*/  IMAD.U32 R16, RZ, RZ, UR5 ;  /* 0x00000005ff107e24 */ /* 0x000fe2000f8e00ff */
[----:B------:R-:W-:Y:S01]  /*41c0*/  UIADD3 UR50, UPT, UPT, UR25, -0x3fffff7c, URZ ;  /* 0xc000008419327890 */ /* 0x000fe2000fffe0ff */
[----:B------:R-:W-:Y:S01]  /*41d0*/  MOV R15, UR4 ;  /* 0x00000004000f7c02 */ /* 0x000fe20008000f00 */
[----:B------:R-:W-:Y:S02]  /*41e0*/  ULOP3.LUT UR5, UR10, 0x1090, URZ, 0xfc, !UPT ;  /* 0x000010900a057892 */ /* 0x000fe4000f8efcff */
[----:B------:R-:W-:Y:S02]  /*41f0*/  ULOP3.LUT UR4, UR9, 0x1090, URZ, 0xfc, !UPT ;  /* 0x0000109009047892 */ /* 0x000fe4000f8efcff */
[----:B------:R-:W-:-:S02]  /*4200*/  USHF.R.U32.HI UR8, URZ, 0x11, UR50 ;  /* 0x00000011ff087899 */ /* 0x000fc40008011632 */
[----:B------:R-:W-:Y:S02]  /*4210*/  IMAD.U32 R14, RZ, RZ, UR5 ;  /* 0x00000005ff0e7e24 */ /* 0x000fe4000f8e00ff */
[----:B------:R-:W-:Y:S01]  /*4220*/  ULOP3.LUT UR8, UR8, 0x6000, URZ, 0xc0, !UPT ;  /* 0x0000600008087892 */ /* 0x000fe2000f8ec0ff */
[----:B------:R-:W-:-:S03]  /*4230*/  IMAD.U32 R13, RZ, RZ, UR4 ;  /* 0x00000004ff0d7e24 */ /* 0x000fc6000f8e00ff */
[----:B-12---:R-:W-:-:S12]  /*4240*/  ULOP3.LUT UR77, UR8, 0x1090, URZ, 0xfc, !UPT ;  /* 0x00001090084d7892 */ /* 0x006fd8000f8efcff */
.L_x_80:
[C---:B------:R-:W-:Y:S02]  /*4250*/  LEA R8, R11.reuse, UR29, 0x3 ;  /* 0x0000001d0b087c11 */ /* 0x040fe4000f8e18ff */
[----:B------:R-:W-:Y:S02]  /*4260*/  SHF.L.U32 R3, R10, 0x1f, RZ ;  /* 0x0000001f0a037819 */ /* 0x000fe400000006ff */
[----:B------:R-:W-:Y:S02]  /*4270*/  LEA R5, R11, UR29, 0x4 ;  /* 0x0000001d0b057c11 */ /* 0x000fe4000f8e20ff */
[----:B------:R-:W1:Y:S02]  /*4280*/  SYNCS.PHASECHK.TRANS64.TRYWAIT P0, [R8+URZ+0x80], R3 ;  /* 0x00008003080075a7 */ /* 0x000e6400080011ff */
[----:B-1-34-:R-:W-:Y:S05]  /*4290*/  @!P0 BRA `(.L_x_71) ;  /* 0x0000005800708947 */ /* 0x01afea0003800000 */
.L_x_155:
[----:B------:R-:W2:Y:S01]  /*42a0*/  LDS.128 R4, [R5+0xf0] ;  /* 0x0000f00005047984 */ /* 0x000ea20000000c00 */
[----:B------:R-:W-:Y:S01]  /*42b0*/  @!PT LDS RZ, [RZ] ;  /* 0x00000000fffff984 */ /* 0x000fe20000000800 */
[----:B------:R-:W-:Y:S01]  /*42c0*/  @!PT LDS RZ, [RZ] ;  /* 0x00000000fffff984 */ /* 0x000fe20000000800 */
[----:B------:R-:W-:Y:S01]  /*42d0*/  @!PT LDS RZ, [RZ] ;  /* 0x00000000fffff984 */ /* 0x000fe20000000800 */
[----:B------:R-:W-:Y:S01]  /*42e0*/  @!PT LDS RZ, [RZ] ;  /* 0x00000000fffff984 */ /* 0x000fe20000000800 */
[----:B------:R3:W-:Y:S06]  /*42f0*/  MEMBAR.ALL.CTA ;  /* 0x0000000000007992 */ /* 0x0007ec0000008000 */
[----:B---3--:R-:W3:Y:S01]  /*4300*/  FENCE.VIEW.ASYNC.S ;  /* 0x00000000000073c6 */ /* 0x008ee20000000000 */
[----:B--2---:R-:W-:-:S13]  /*4310*/  LOP3.LUT P0, RZ, R6, 0x1, RZ, 0xc0, !PT ;  /* 0x0000000106ff7812 */ /* 0x004fda000780c0ff */
[----:B---3--:R-:W-:Y:S01]  /*4320*/  VOTEU.ANY UP2, P0 ;  /* 0x0000000000ff7886 */ /* 0x008fe20000040100 */
[----:B------:R-:W-:-:S13]  /*4330*/  PLOP3.LUT P0, PT, PT, PT, UP2, 0x80, 0x8 ;  /* 0x000000000008781c */ /* 0x000fda0003f0f028 */
[----:B-1----:R-:W-:Y:S02]  /*4340*/  @P0 MOV R3, R4 ;  /* 0x0000000400030202 */ /* 0x002fe40000000f00 */
[----:B------:R-:W-:Y:S02]  /*4350*/  @P0 LOP3.LUT R4, R5, 0xffff, RZ, 0xc0, !PT ;  /* 0x0000ffff05040812 */ /* 0x000fe400078ec0ff */
[----:B------:R-:W-:Y:S01]  /*4360*/  @P0 R2UR UR5, R3 ;  /* 0x00000000030502ca */ /* 0x000fe200000e0000 */
[----:B------:R-:W-:Y:S01]  /*4370*/  VIADD R3, R8, 0x90 ;  /* 0x0000009008037836 */ /* 0x000fe20000000000 */
[----:B------:R-:W-:-:S04]  /*4380*/  @P0 R2UR UR4, R4 ;  /* 0x00000000040402ca */ /* 0x000fc800000e0000 */
[----:B------:R-:W-:-:S04]  /*4390*/  PRMT R3, RZ, 0x654, R3 ;  /* 0x00000654ff037816 */ /* 0x000fc80000000003 */
[----:B------:R1:W-:Y:S03]  /*43a0*/  SYNCS.ARRIVE.TRANS64.RED.A1T0 RZ, [R3+URZ], RZ ;  /* 0x000000ff03ff79a7 */ /* 0x0003e600081004ff */
[----:B------:R-:W-:Y:S02]  /*43b0*/  @UP2 UMOV UR70, UR5 ;  /* 0x0000000500462c82 */ /* 0x000fe40008000000 */
[----:B------:R-:W-:Y:S01]  /*43c0*/  @UP2 UMOV UR69, UR4 ;  /* 0x0000000400452c82 */ /* 0x000fe20008000000 */
[----:B------:R-:W-:Y:S05]  /*43d0*/  BRA.U !UP5, `(.L_x_72) ;  /* 0x000000010dd07547 */ /* 0x000fea000b800000 */
[----:B------:R-:W2:Y:S01]  /*43e0*/  LDCU.128 UR12, c[0x0][0xf10] ;  /* 0x0001e200ff0c77ac */ /* 0x000ea20008000c00 */
[----:B------:R-:W3:Y:S01]  /*43f0*/  LDCU UR21, c[0x0][0xf20] ;  /* 0x0001e400ff1577ac */ /* 0x000ee20008000800 */
[----:B------:R-:W4:Y:S01]  /*4400*/  LDCU UR20, c[0x0][0xf0c] ;  /* 0x0001e180ff1477ac */ /* 0x000f220008000800 */
[----:B------:R-:W1:Y:S01]  /*4410*/  LDCU.64 UR8, c[0x0][0xf28] ;  /* 0x0001e500ff0877ac */ /* 0x000e620008000a00 */
[----:B--2---:R-:W-:Y:S02]  /*4420*/  UIMAD.WIDE.U32 UR6, UR73, UR15, URZ ;  /* 0x0000000f490672a5 */ /* 0x004fe4000f8e00ff */
[----:B------:R-:W-:Y:S02]  /*4430*/  UIMAD.WIDE.U32 UR4, UR74, UR12, URZ ;  /* 0x0000000c4a0472a5 */ /* 0x000fe4000f8e00ff */
[----:B------:R-:W-:Y:S02]  /*4440*/  UISETP.NE.AND UP0, UPT, UR14, 0x1, UPT ;  /* 0x000000010e00788c */ /* 0x000fe4000bf05270 */
[----:B------:R-:W-:Y:S01]  /*4450*/  UIMAD.WIDE.U32 UR18, UR69, UR15, URZ ;  /* 0x0000000f451272a5 */ /* 0x000fe2000f8e00ff */
[----:B------:R-:W-:-:S02]  /*4460*/  UMOV UR6, UR7 ;  /* 0x0000000700067c82 */ /* 0x000fc40008000000 */
[----:B------:R-:W-:Y:S01]  /*4470*/  UMOV UR4, UR5 ;  /* 0x0000000500047c82 */ /* 0x000fe20008000000 */
[----:B---3--:R-:W-:Y:S02]  /*4480*/  USHF.R.U32.HI UR6, URZ, UR21, UR6 ;  /* 0x00000015ff067299 */ /* 0x008fe40008011606 */
[----:B----4-:R-:W-:Y:S02]  /*4490*/  UISETP.NE.AND UP1, UPT, UR20, 0x1, UPT ;  /* 0x000000011400788c */ /* 0x010fe4000bf25270 */
[----:B------:R-:W-:Y:S02]  /*44a0*/  USHF.R.U32.HI UR4, URZ, UR13, UR4 ;  /* 0x0000000dff047299 */ /* 0x000fe40008011604 */
[----:B------:R-:W-:Y:S02]  /*44b0*/  USEL UR5, UR73, UR6, !UP0 ;  /* 0x0000000649057287 */ /* 0x000fe4000c000000 */
[----:B------:R-:W-:Y:S02]  /*44c0*/  USEL UR6, UR74, UR4, !UP1 ;  /* 0x000000044a067287 */ /* 0x000fe4000c800000 */
[----:B-1----:R-:W-:Y:S01]  /*44d0*/  UIMAD.WIDE.U32 UR10, UR5, UR8, URZ ;  /* 0x00000008050a72a5 */ /* 0x002fe2000f8e00ff */
[----:B------:R-:W-:Y:S01]  /*44e0*/  UMOV UR4, UR19 ;  /* 0x0000001300047c82 */ /* 0x000fe20008000000 */
[----:B------:R-:W-:-:S02]  /*44f0*/  UIMAD.WIDE.U32 UR16, UR70, UR12, URZ ;  /* 0x0000000c461072a5 */ /* 0x000fc4000f8e00ff */
        /* <DEDUP_REMOVED lines=34> */
.L_x_72:
[----:B------:R-:W2:Y:S02]  /*4720*/  LDCU UR4, c[0x0][0xf30] ;  /* 0x0001e600ff0477ac */ /* 0x000ea40008000800 */
[----:B--2---:R-:W-:-:S09]  /*4730*/  UISETP.NE.AND UP0, UPT, UR4, 0x1, UPT ;  /* 0x000000010400788c */ /* 0x004fd2000bf05270 */
[----:B------:R-:W-:Y:S05]  /*4740*/  BRA.U UP0, `(.L_x_73) ;  /* 0x00000001003c7547 */ /* 0x000fea000b800000 */
[----:B------:R-:W2:Y:S01]  /*4750*/  LDCU.128 UR4, c[0x0][0xf10] ;  /* 0x0001e200ff0477ac */ /* 0x000ea20008000c00 */
[----:B------:R-:W3:Y:S01]  /*4760*/  LDCU UR12, c[0x0][0xf0c] ;  /* 0x0001e180ff0c77ac */ /* 0x000ee20008000800 */
[----:B------:R-:W4:Y:S01]  /*4770*/  LDCU UR13, c[0x0][0xf20] ;  /* 0x0001e400ff0d77ac */ /* 0x000f220008000800 */
[----:B--2---:R-:W-:Y:S02]  /*4780*/  UIMAD.WIDE.U32 UR10, UR70, UR4, URZ ;  /* 0x00000004460a72a5 */ /* 0x004fe4000f8e00ff */
[----:B------:R-:W-:Y:S02]  /*4790*/  UIMAD.WIDE.U32 UR8, UR69, UR7, URZ ;  /* 0x00000007450872a5 */ /* 0x000fe4000f8e00ff */
[----:B---3--:R-:W-:Y:S02]  /*47a0*/  UISETP.NE.AND UP0, UPT, UR12, 0x1, UPT ;  /* 0x000000010c00788c */ /* 0x008fe4000bf05270 */
[----:B------:R-:W-:Y:S01]  /*47b0*/  UISETP.NE.AND UP1, UPT, UR6, 0x1, UPT ;  /* 0x000000010600788c */ /* 0x000fe2000bf25270 */
[----:B------:R-:W-:-:S02]  /*47c0*/  UMOV UR10, UR11 ;  /* 0x0000000b000a7c82 */ /* 0x000fc40008000000 */
[----:B------:R-:W-:Y:S01]  /*47d0*/  UMOV UR4, UR9 ;  /* 0x0000000900047c82 */ /* 0x000fe20008000000 */
[----:B------:R-:W-:Y:S02]  /*47e0*/  USHF.R.U32.HI UR5, URZ, UR5, UR10 ;  /* 0x00000005ff057299 */ /* 0x000fe4000801160a */
[----:B----4-:R-:W-:Y:S02]  /*47f0*/  USHF.R.U32.HI UR4, URZ, UR13, UR4 ;  /* 0x0000000dff047299 */ /* 0x010fe40008011604 */
[----:B------:R-:W-:Y:S02]  /*4800*/  USEL UR5, UR70, UR5, !UP0 ;  /* 0x0000000546057287 */ /* 0x000fe4000c000000 */
[----:B------:R-:W-:-:S04]  /*4810*/  USEL UR4, UR69, UR4, !UP1 ;  /* 0x0000000445047287 */ /* 0x000fc8000c800000 */
[----:B------:R-:W-:-:S04]  /*4820*/  UIADD3 UR4, UPT, UPT, UR5, -UR4, URZ ;  /* 0x8000000405047290 */ /* 0x000fc8000fffe0ff */
[----:B------:R-:W-:-:S12]  /*4830*/  UIMAD UR69, UR4, UR6, UR69 ;  /* 0x00000006044572a4 */ /* 0x000fd8000f8e0245 */
.L_x_73:
[----:B------:R-:W-:Y:S01]  /*4840*/  IADD3 R11, PT, PT, R11, 0x1, RZ ;  /* 0x000000010b0b7810 */ /* 0x000fe20007ffe0ff */
[----:B------:R-:W-:Y:S06]  /*4850*/  BRA.U UP3, `(.L_x_74) ;  /* 0x0000000903647547 */ /* 0x000fec000b800000 */
[----:B------:R-:W2:Y:S01]  /*4860*/  LDCU UR4, c[0x0][0x38c] ;  /* 0x00007180ff0477ac */ /* 0x000ea20008000800 */
[----:B------:R-:W-:Y:S02]  /*4870*/  PLOP3.LUT P1, PT, PT, PT, PT, 0x80, 0x8 ;  /* 0x000000000008781c */ /* 0x000fe40003f2f070 */
[----:B------:R-:W-:Y:S01]  /*4880*/  SHF.L.U32 R4, R12, 0x1f, RZ ;  /* 0x0000001f0c047819 */ /* 0x000fe200000006ff */
[----:B------:R-:W-:Y:S01]  /*4890*/  ULEA UR71, UR72, UR29, 0x3 ;  /* 0x0000001d48477291 */ /* 0x000fe2000f8e18ff */
[----:B------:R-:W-:Y:S01]  /*48a0*/  R2UR UR5, R21 ;  /* 0x00000000150572ca */ /* 0x000fe200000e0000 */
[----:B------:R-:W-:Y:S02]  /*48b0*/  ULEA UR24, UR72, UR25, 0x6 ;  /* 0x0000001948187291 */ /* 0x000fe4000f8e30ff */
[----:B--2---:R-:W-:-:S06]  /*48c0*/  UISETP.GE.AND UP0, UPT, UR4, 0x1, UPT ;  /* 0x000000010400788c */ /* 0x004fcc000bf06270 */
[----:B------:R-:W-:-:S05]  /*48d0*/  PLOP3.LUT P0, PT, PT, PT, UP0, 0x80, 0x8 ;  /* 0x000000000008781c */ /* 0x000fca0003f0f008 */
[----:B------:R-:W-:-:S08]  /*48e0*/  @UP0 ULEA UR4, UR27, UR29, 0x3 ;  /* 0x0000001d1b040291 */ /* 0x000fd0000f8e18ff */
[----:B-1----:R-:W-:-:S04]  /*48f0*/  @P0 SHF.L.U32 R3, R9, 0x1f, RZ ;  /* 0x0000001f09030819 */ /* 0x002fc800000006ff */
[----:B------:R1:W2:Y:S01]  /*4900*/  @P0 SYNCS.PHASECHK.TRANS64.TRYWAIT P1, [UR4], R3 ;  /* 0x00000003ff0005a7 */ /* 0x0002a20008021104 */
[----:B------:R-:W-:-:S04]  /*4910*/  ULEA.HI UR4, UR28, UR28, URZ, 0x1 ;  /* 0x0000001c1c047291 */ /* 0x000fc8000f8f08ff */
[----:B------:R-:W-:-:S04]  /*4920*/  ULOP3.LUT UR4, UR4, 0x7ffffffe, URZ, 0xc0, !UPT ;  /* 0x7ffffffe04047892 */ /* 0x000fc8000f8ec0ff */
[----:B------:R-:W-:-:S04]  /*4930*/  UIADD3 UR4, UPT, UPT, -UR4, UR28, URZ ;  /* 0x0000001c04047290 */ /* 0x000fc8000fffe1ff */
[----:B------:R-:W-:Y:S01]  /*4940*/  ULEA UR49, UR4, UR5, 0x1 ;  /* 0x0000000504317291 */ /* 0x000fe2000f8e08ff */
[----:B------:R-:W3:Y:S02]  /*4950*/  SYNCS.PHASECHK.TRANS64.TRYWAIT P0, [UR71+0xb0], R4 ;  /* 0x0000b004ff0075a7 */ /* 0x000ee40008001147 */
[----:B-123--:R-:W-:Y:S09]  /*4960*/  @!P0 BRA `(.L_x_75) ;  /* 0x0000005000d08947 */ /* 0x00eff20003800000 */
.L_x_157:
[----:B------:R-:W-:Y:S01]  /*4970*/  UMOV UR38, UR26 ;  /* 0x0000001a00267c82 */ /* 0x000fe20008000000 */
[----:B------:R-:W-:Y:S05]  /*4980*/  BRA.U !UP0, `(.L_x_76) ;  /* 0x0000000908087547 */ /* 0x000fea000b800000 */
[----:B------:R-:W-:Y:S01]  /*4990*/  UIADD3 UR61, UPT, UPT, UR49, 0x40000000, URZ ;  /* 0x40000000313d7890 */ /* 0x000fe2000fffe0ff */
[----:B------:R-:W-:Y:S01]  /*49a0*/  R2UR UR4, R20 ;  /* 0x00000000140472ca */ /* 0x000fe200000e0000 */
[----:B------:R-:W-:Y:S01]  /*49b0*/  ULOP3.LUT UR59, UR49, 0x80000000, URZ, 0x3c, !UPT ;  /* 0x80000000313b7892 */ /* 0x000fe2000f8e3cff */
[----:B------:R-:W-:Y:S01]  /*49c0*/  R2UR UR20, R19 ;  /* 0x00000000131472ca */ /* 0x000fe200000e0000 */
[----:B------:R-:W-:Y:S01]  /*49d0*/  USHF.R.U32.HI UR5, URZ, 0x1a, UR49 ;  /* 0x0000001aff057899 */ /* 0x000fe20008011631 */
[----:B------:R-:W-:Y:S01]  /*49e0*/  R2UR UR19, R18 ;  /* 0x00000000121372ca */ /* 0x000fe200000e0000 */
[----:B------:R-:W-:Y:S01]  /*49f0*/  UIADD3 UR57, UPT, UPT, UR49, -0x40000000, URZ ;  /* 0xc000000031397890 */ /* 0x000fe2000fffe0ff */
[----:B------:R-:W-:Y:S01]  /*4a00*/  R2UR UR18, R17 ;  /* 0x00000000111272ca */ /* 0x000fe200000e0000 */
[----:B------:R-:W-:Y:S01]  /*4a10*/  UIADD3 UR63, UPT, UPT, UR49, 0x4, URZ ;  /* 0x00000004313f7890 */ /* 0x000fe2000fffe0ff */
[----:B------:R-:W-:Y:S01]  /*4a20*/  R2UR UR17, R16 ;  /* 0x00000000101172ca */ /* 0x000fe200000e0000 */
[----:B------:R-:W-:Y:S01]  /*4a30*/  UIADD3 UR55, UPT, UPT, UR49, 0x40000004, URZ ;  /* 0x4000000431377890 */ /* 0x000fe2000fffe0ff */
[----:B------:R-:W-:Y:S01]  /*4a40*/  R2UR UR16, R15 ;  /* 0x000000000f1072ca */ /* 0x000fe200000e0000 */
[----:B------:R-:W-:Y:S01]  /*4a50*/  UIADD3 UR53, UPT, UPT, UR49, -0x7ffffffc, URZ ;  /* 0x8000000431357890 */ /* 0x000fe2000fffe0ff */
[----:B------:R-:W-:Y:S01]  /*4a60*/  R2UR UR15, R14 ;  /* 0x000000000e0f72ca */ /* 0x000fe200000e0000 */
[----:B------:R-:W-:Y:S01]  /*4a70*/  UIADD3 UR51, UPT, UPT, UR49, -0x3ffffffc, URZ ;  /* 0xc000000431337890 */ /* 0x000fe2000fffe0ff */
[----:B------:R-:W-:Y:S01]  /*4a80*/  R2UR UR14, R13 ;  /* 0x000000000d0e72ca */ /* 0x000fe200000e0000 */
[----:B------:R-:W-:-:S02]  /*4a90*/  USHF.R.U32.HI UR7, URZ, 0x1a, UR61 ;  /* 0x0000001aff077899 */ /* 0x000fc4000801163d */
[----:B------:R-:W-:Y:S02]  /*4aa0*/  USHF.R.U32.HI UR6, URZ, 0x1a, UR59 ;  /* 0x0000001aff067899 */ /* 0x000fe4000801163b */
[----:B------:R-:W-:Y:S02]  /*4ab0*/  ULOP3.LUT UR8, UR5, 0x30, URZ, 0xc0, !UPT ;  /* 0x0000003005087892 */ /* 0x000fe4000f8ec0ff */
[----:B------:R-:W-:Y:S02]  /*4ac0*/  USHF.R.U32.HI UR5, URZ, 0x1a, UR57 ;  /* 0x0000001aff057899 */ /* 0x000fe40008011639 */
[----:B------:R-:W-:Y:S02]  /*4ad0*/  USHF.R.U32.HI UR10, URZ, 0x1a, UR63 ;  /* 0x0000001aff0a7899 */ /* 0x000fe4000801163f */
[----:B------:R-:W-:Y:S02]  /*4ae0*/  USHF.R.U32.HI UR11, URZ, 0x1a, UR55 ;  /* 0x0000001aff0b7899 */ /* 0x000fe40008011637 */
[----:B------:R-:W-:-:S02]  /*4af0*/  USHF.R.U32.HI UR12, URZ, 0x1a, UR53 ;  /* 0x0000001aff0c7899 */ /* 0x000fc40008011635 */
[----:B------:R-:W-:Y:S02]  /*4b00*/  USHF.R.U32.HI UR13, URZ, 0x1a, UR51 ;  /* 0x0000001aff0d7899 */ /* 0x000fe40008011633 */
[----:B------:R-:W-:Y:S02]  /*4b10*/  ULOP3.LUT UR44, UR7, 0x30, URZ, 0xc0, !UPT ;  /* 0x00000030072c7892 */ /* 0x000fe4000f8ec0ff */
[----:B------:R-:W-:Y:S02]  /*4b20*/  ULOP3.LUT UR42, UR6, 0x30, URZ, 0xc0, !UPT ;  /* 0x00000030062a7892 */ /* 0x000fe4000f8ec0ff */
[----:B------:R-:W-:Y:S02]  /*4b30*/  ULOP3.LUT UR46, UR8, 0x480, URZ, 0xfc, !UPT ;  /* 0x00000480082e7892 */ /* 0x000fe4000f8efcff */
[----:B------:R-:W-:Y:S02]  /*4b40*/  ULOP3.LUT UR8, UR5, 0x30, URZ, 0xc0, !UPT ;  /* 0x0000003005087892 */ /* 0x000fe4000f8ec0ff */
[----:B------:R-:W-:-:S02]  /*4b50*/  ULOP3.LUT UR7, UR10, 0x30, URZ, 0xc0, !UPT ;  /* 0x000000300a077892 */ /* 0x000fc4000f8ec0ff */
[----:B------:R-:W-:Y:S02]  /*4b60*/  ULOP3.LUT UR6, UR11, 0x30, URZ, 0xc0, !UPT ;  /* 0x000000300b067892 */ /* 0x000fe4000f8ec0ff */
        /* <DEDUP_REMOVED lines=9> */
[----:B------:R-:W-:Y:S02]  /*4c00*/  UIADD3 UR38, UPT, UPT, UR4, UR26, URZ ;  /* 0x0000001a04267290 */ /* 0x000fe4000fffe0ff */
[----:B------:R-:W-:-:S02]  /*4c10*/  UPRMT UR47, UR46, 0x5410, UR20 ;  /* 0x000054102e2f7896 */ /* 0x000fc40008000014 */
[----:B------:R-:W-:Y:S02]  /*4c20*/  UPRMT UR45, UR44, 0x5410, UR19 ;  /* 0x000054102c2d7896 */ /* 0x000fe40008000013 */
[----:B------:R-:W-:Y:S01]  /*4c30*/  UPRMT UR43, UR42, 0x5410, UR18 ;  /* 0x000054102a2b7896 */ /* 0x000fe20008000012 */
[----:B------:R-:W-:Y:S01]  /*4c40*/  UMOV UR9, URZ ;  /* 0x000000ff00097c82 */ /* 0x000fe20008000000 */
[----:B------:R-:W-:Y:S01]  /*4c50*/  UMOV UR28, UR75 ;  /* 0x0000004b001c7c82 */ /* 0x000fe20008000000 */
[----:B------:R-:W-:Y:S01]  /*4c60*/  UMOV UR4, UR27 ;  /* 0x0000001b00047c82 */ /* 0x000fe20008000000 */
[----:B------:R-:W-:Y:S02]  /*4c70*/  UPRMT UR41, UR8, 0x5410, UR17 ;  /* 0x0000541008297896 */ /* 0x000fe40008000011 */
[----:B------:R-:W-:Y:S02]  /*4c80*/  UPRMT UR37, UR7, 0x5410, UR16 ;  /* 0x0000541007257896 */ /* 0x000fe40008000010 */
[----:B------:R-:W-:-:S02]  /*4c90*/  UPRMT UR35, UR6, 0x5410, UR15 ;  /* 0x0000541006237896 */ /* 0x000fc4000800000f */
[----:B------:R-:W-:Y:S02]  /*4ca0*/  UPRMT UR33, UR5, 0x5410, UR14 ;  /* 0x0000541005217896 */ /* 0x000fe4000800000e */
[----:B------:R-:W-:Y:S01]  /*4cb0*/  UPRMT UR31, UR10, 0x5410, UR77 ;  /* 0x000054100a1f7896 */ /* 0x000fe2000800004d */
[----:B------:R-:W-:Y:S01]  /*4cc0*/  UMOV UR46, URZ ;  /* 0x000000ff002e7c82 */ /* 0x000fe20008000000 */
[----:B------:R-:W-:Y:S01]  /*4cd0*/  UMOV UR44, URZ ;  /* 0x000000ff002c7c82 */ /* 0x000fe20008000000 */
[----:B------:R-:W-:Y:S01]  /*4ce0*/  UMOV UR42, URZ ;  /* 0x000000ff002a7c82 */ /* 0x000fe20008000000 */
[----:B------:R-:W-:Y:S01]  /*4cf0*/  UMOV UR40, URZ ;  /* 0x000000ff00287c82 */ /* 0x000fe20008000000 */
[----:B------:R-:W-:Y:S01]  /*4d00*/  UMOV UR36, URZ ;  /* 0x000000ff00247c82 */ /* 0x000fe20008000000 */
[----:B------:R-:W-:Y:S01]  /*4d10*/  UMOV UR34, URZ ;  /* 0x000000ff00227c82 */ /* 0x000fe20008000000 */
[----:B------:R-:W-:Y:S01]  /*4d20*/  UMOV UR32, URZ ;  /* 0x000000ff00207c82 */ /* 0x000fe20008000000 */
[----:B------:R-:W-:-:S05]  /*4d30*/  UMOV UR30, URZ ;  /* 0x000000ff001e7c82 */ /* 0x000fca0008000000 */
.L_x_79:
[----:B------:R-:W-:Y:S01]  /*4d40*/  ULEA UR15, UR4, UR29, 0x3 ;  /* 0x0000001d040f7291 */ /* 0x000fe2000f8e18ff */
[----:B---34-:R-:W-:Y:S11]  /*4d50*/  @P1 BRA `(.L_x_77) ;  /* 0x00000000000c1947 */ /* 0x018ff60003800000 */
[----:B-1----:R-:W-:Y:S04]  /*4d60*/  SHF.L.U32 R4, R9, 0x1f, RZ ;  /* 0x0000001f09047819 */ /* 0x002fe800000006ff */
[----:B------:R-:W1:Y:S02]  /*4d70*/  SYNCS.PHASECHK.TRANS64.TRYWAIT P0, [UR15], R4 ;  /* 0x00000004ff0075a7 */ /* 0x000e64000800110f */
[----:B-1----:R-:W-:Y:S05]  /*4d80*/  @!P0 BRA `(.L_x_78) ;  /* 0x0000004c00e08947 */ /* 0x002fea0003800000 */
.L_x_77:
[----:B------:R-:W-:Y:S01]  /*4d90*/  UISETP.NE.AND UP0, UPT, UR28, 0x1, UPT ;  /* 0x000000011c00788c */ /* 0x000fe2000bf05270 */
[----:B------:R-:W-:Y:S01]  /*4da0*/  PLOP3.LUT P1, PT, PT, PT, PT, 0x80, 0x8 ;  /* 0x000000000008781c */ /* 0x000fe20003f2f070 */
[----:B------:R-:W-:Y:S02]  /*4db0*/  UIADD3 UR5, UPT, UPT, UR4, 0x1, URZ ;  /* 0x0000000104057890 */ /* 0x000fe4000fffe0ff */
[----:B------:R-:W-:Y:S02]  /*4dc0*/  ULEA UR8, UR4, UR67, 0x6 ;  /* 0x0000004304087291 */ /* 0x000fe4000f8e30ff */
[----:B------:R-:W-:Y:S01]  /*4dd0*/  UISETP.NE.AND UP1, UPT, UR5, 0x4, UPT ;  /* 0x000000040500788c */ /* 0x000fe2000bf25270 */
[----:B------:R-:W-:Y:S01]  /*4de0*/  PLOP3.LUT P0, PT, PT, PT, UP0, 0x80, 0x8 ;  /* 0x000000000008781c */ /* 0x000fe20003f0f008 */
[----:B------:R-:W-:Y:S02]  /*4df0*/  ULEA UR12, UR4, UR68, 0x6 ;  /* 0x00000044040c7291 */ /* 0x000fe4000f8e30ff */
[----:B------:R-:W-:Y:S02]  /*4e00*/  USEL UR6, URZ, 0x1, UP1 ;  /* 0x00000001ff067887 */ /* 0x000fe40008800000 */
[----:B------:R-:W-:Y:S02]  /*4e10*/  USEL UR27, UR5, URZ, UP1 ;  /* 0x000000ff051b7287 */ /* 0x000fe40008800000 */
[----:B------:R-:W-:Y:S02]  /*4e20*/  ULEA UR18, UR4, UR66, 0x9 ;  /* 0x0000004204127291 */ /* 0x000fe4000f8e48ff */
[----:B------:R-:W-:Y:S01]  /*4e30*/  @UP0 ULEA UR5, UR27, UR29, 0x3 ;  /* 0x0000001d1b050291 */ /* 0x000fe2000f8e18ff */
[----:B------:R-:W-:Y:S01]  /*4e40*/  LOP3.LUT R9, R9, UR6, RZ, 0x3c, !PT ;  /* 0x0000000609097c12 */ /* 0x000fe2000f8e3cff */
[----:B------:R-:W-:Y:S02]  /*4e50*/  ULEA UR16, UR4, UR65, 0xb ;  /* 0x0000004104107291 */ /* 0x000fe4000f8e58ff */
[----:B------:R-:W-:Y:S01]  /*4e60*/  UIADD3 UR4, UPT, UPT, UR8, 0x20, URZ ;  /* 0x0000002008047890 */ /* 0x000fe2000fffe0ff */
[----:B-1----:R-:W-:Y:S01]  /*4e70*/  @P0 SHF.L.U32 R3, R9, 0x1f, RZ ;  /* 0x0000001f09030819 */ /* 0x002fe200000006ff */
[----:B------:R-:W-:Y:S02]  /*4e80*/  UIADD3 UR6, UPT, UPT, UR12, 0x20, URZ ;  /* 0x000000200c067890 */ /* 0x000fe4000fffe0ff */
[----:B------:R-:W-:Y:S01]  /*4e90*/  UISETP.NE.U32.AND UP0, UPT, UR9, URZ, UPT ;  /* 0x000000ff0900728c */ /* 0x000fe2000bf05070 */
[----:B------:R2:W3:Y:S01]  /*4ea0*/  @P0 SYNCS.PHASECHK.TRANS64.TRYWAIT P1, [UR5], R3 ;  /* 0x00000003ff0005a7 */ /* 0x0004e20008021105 */
[----:B------:R-:W-:Y:S02]  /*4eb0*/  UIADD3 UR10, UPT, UPT, UR18, 0x2, URZ ;  /* 0x00000002120a7890 */ /* 0x000fe4000fffe0ff */
[----:B------:R-:W-:Y:S02]  /*4ec0*/  UIADD3 UR22, UPT, UPT, UR18, 0x4, URZ ;  /* 0x0000000412167890 */ /* 0x000fe4000fffe0ff */
[----:B------:R-:W-:Y:S02]  /*4ed0*/  UIADD3 UR20, UPT, UPT, UR18, 0x100, URZ ;  /* 0x0000010012147890 */ /* 0x000fe4000fffe0ff */
[----:B------:R-:W-:Y:S02]  /*4ee0*/  UIADD3 UR14, UPT, UPT, UR18, 0x102, URZ ;  /* 0x00000102120e7890 */ /* 0x000fe4000fffe0ff */
[----:B------:R-:W-:Y:S02]  /*4ef0*/  UIADD3 UR26, UPT, UPT, UR26, 0x1, URZ ;  /* 0x000000011a1a7890 */ /* 0x000fe4000fffe0ff */
[----:B------:R-:W-:Y:S01]  /*4f00*/  UIADD3 UR28, UPT, UPT, UR28, -0x1, URZ ;  /* 0xffffffff1c1c7890 */ /* 0x000fe2000fffe0ff */
[----:B------:R-:W-:Y:S01]  /*4f10*/  UMOV UR9, 0x4008 ;  /* 0x0000400800097882 */ /* 0x000fe20000000000 */
[----:B------:R-:W-:Y:S01]  /*4f20*/  UMOV UR5, 0x4008 ;  /* 0x0000400800057882 */ /* 0x000fe20000000000 */
[----:B------:R1:W-:Y:S01]  /*4f30*/  UTCCP.T.S.2CTA.4x32dp128bit tmem[UR25+0x80], gdesc[UR8] ;  /* 0x00008008190079e7 */ /* 0x0003e20009300000 */
[----:B------:R4:W-:Y:S01]  /*4f40*/  UTCCP.T.S.2CTA.4x32dp128bit tmem[UR25+0x84], gdesc[UR4] ;  /* 0x00008404190079e7 */ /* 0x0009e20009300000 */
[----:B------:R-:W-:Y:S01]  /*4f50*/  UMOV UR13, 0x4008 ;  /* 0x00004008000d7882 */ /* 0x000fe20000000000 */
[----:B------:R-:W-:Y:S01]  /*4f60*/  UMOV UR7, 0x4008 ;  /* 0x0000400800077882 */ /* 0x000fe20000000000 */
[----:B------:R2:W-:Y:S01]  /*4f70*/  UTCCP.T.S.2CTA.4x32dp128bit tmem[UR25+0x88], gdesc[UR12] ;  /* 0x0000880c190079e7 */ /* 0x0005e20009300000 */
[----:B------:R2:W-:Y:S01]  /*4f80*/  UTCCP.T.S.2CTA.4x32dp128bit tmem[UR25+0x8c], gdesc[UR6] ;  /* 0x00008c06190079e7 */ /* 0x0005e20009300000 */
[----:B------:R-:W-:Y:S01]  /*4f90*/  UMOV UR19, 0x40004040 ;  /* 0x4000404000137882 */ /* 0x000fe20000000000 */
[----:B------:R-:W-:Y:S01]  /*4fa0*/  UMOV UR17, 0x40004040 ;  /* 0x4000404000117882 */ /* 0x000fe20000000000 */
[----:B------:R-:W-:Y:S01]  /*4fb0*/  UMOV UR11, 0x40004040 ;  /* 0x40004040000b7882 */ /* 0x000fe20000000000 */
[----:B------:R2:W-:Y:S01]  /*4fc0*/  UTCQMMA.2CTA gdesc[UR16], gdesc[UR18], tmem[UR24], tmem[UR46], idesc[UR47], tmem[UR48], UP0 ;  /* 0x00302e1210007dea */ /* 0x0005e20008200318 */
[----:B------:R-:W-:Y:S01]  /*4fd0*/  UISETP.NE.AND UP0, UPT, UR26, UR38, UPT ;  /* 0x000000261a00728c */ /* 0x000fe2000bf05270 */
[----:B------:R-:W-:Y:S01]  /*4fe0*/  UMOV UR23, 0x40004040 ;  /* 0x4000404000177882 */ /* 0x000fe20000000000 */
[----:B------:R-:W-:Y:S01]  /*4ff0*/  UMOV UR21, 0x40004040 ;  /* 0x4000404000157882 */ /* 0x000fe20000000000 */
[----:B-1----:R-:W-:Y:S02]  /*5000*/  UIADD3 UR8, UPT, UPT, UR16, 0x2, URZ ;  /* 0x0000000210087890 */ /* 0x002fe4000fffe0ff */
[----:B----4-:R-:W-:Y:S02]  /*5010*/  UIADD3 UR4, UPT, UPT, UR16, 0x4, URZ ;  /* 0x0000000410047890 */ /* 0x010fe4000fffe0ff */
[----:B--2---:R-:W-:Y:S02]  /*5020*/  UIADD3 UR12, UPT, UPT, UR18, 0x6, URZ ;  /* 0x00000006120c7890 */ /* 0x004fe4000fffe0ff */
[----:B------:R-:W-:Y:S01]  /*5030*/  UIADD3 UR6, UPT, UPT, UR16, 0x6, URZ ;  /* 0x0000000610067890 */ /* 0x000fe2000fffe0ff */
[----:B------:R-:W-:Y:S01]  /*5040*/  UMOV UR9, 0x40004040 ;  /* 0x4000404000097882 */ /* 0x000fe20000000000 */
[----:B------:R-:W-:Y:S01]  /*5050*/  UMOV UR5, 0x40004040 ;  /* 0x4000404000057882 */ /* 0x000fe20000000000 */
[----:B------:R1:W-:Y:S01]  /*5060*/  UTCQMMA.2CTA gdesc[UR8], gdesc[UR10], tmem[UR24], tmem[UR44], idesc[UR45], tmem[UR60], UPT ;  /* 0x003c2c0a08007dea */ /* 0x0003e2000ba00318 */
[----:B------:R-:W-:Y:S01]  /*5070*/  UIADD3 UR17, UPT, UPT, UR15, 0x20, URZ ;  /* 0x000000200f117890 */ /* 0x000fe2000fffe0ff */
[----:B------:R2:W-:Y:S01]  /*5080*/  UTCQMMA.2CTA gdesc[UR4], gdesc[UR22], tmem[UR24], tmem[UR42], idesc[UR43], tmem[UR58], UPT ;  /* 0x003a2a1604007dea */ /* 0x0005e2000ba00318 */
[----:B------:R-:W-:Y:S01]  /*5090*/  UMOV UR13, 0x40004040 ;  /* 0x40004040000d7882 */ /* 0x000fe20000000000 */
[----:B------:R-:W-:Y:S01]  /*50a0*/  UMOV UR7, 0x40004040 ;  /* 0x4000404000077882 */ /* 0x000fe20000000000 */
[----:B------:R-:W-:Y:S01]  /*50b0*/  UMOV UR15, 0x40004040 ;  /* 0x40004040000f7882 */ /* 0x000fe20000000000 */
[----:B------:R4:W-:Y:S01]  /*50c0*/  UTCQMMA.2CTA gdesc[UR6], gdesc[UR12], tmem[UR24], tmem[UR40], idesc[UR41], tmem[UR56], UPT ;  /* 0x0038280c06007dea */ /* 0x0009e2000ba00318 */
[----:B-1----:R-:W-:Y:S02]  /*50d0*/  UIADD3 UR8, UPT, UPT, UR16, 0x400, URZ ;  /* 0x0000040010087890 */ /* 0x002fe4000fffe0ff */
[----:B--2---:R-:W-:Y:S02]  /*50e0*/  UIADD3 UR4, UPT, UPT, UR16, 0x402, URZ ;  /* 0x0000040210047890 */ /* 0x004fe4000fffe0ff */
[----:B------:R-:W-:Y:S02]  /*50f0*/  UIADD3 UR22, UPT, UPT, UR18, 0x104, URZ ;  /* 0x0000010412167890 */ /* 0x000fe4000fffe0ff */
[----:B----4-:R-:W-:Y:S02]  /*5100*/  UIADD3 UR12, UPT, UPT, UR16, 0x404, URZ ;  /* 0x00000404100c7890 */ /* 0x010fe4000fffe0ff */
[----:B------:R-:W-:Y:S01]  /*5110*/  UIADD3 UR10, UPT, UPT, UR18, 0x106, URZ ;  /* 0x00000106120a7890 */ /* 0x000fe2000fffe0ff */
[----:B------:R1:W-:Y:S01]  /*5120*/  UTCQMMA.2CTA gdesc[UR8], gdesc[UR20], tmem[UR24], tmem[UR36], idesc[UR37], tmem[UR62], UPT ;  /* 0x003e241408007dea */ /* 0x0003e2000ba00318 */
[----:B------:R-:W-:Y:S01]  /*5130*/  UIADD3 UR6, UPT, UPT, UR16, 0x406, URZ ;  /* 0x0000040610067890 */ /* 0x000fe2000fffe0ff */
[----:B------:R2:W-:Y:S04]  /*5140*/  UTCQMMA.2CTA gdesc[UR4], gdesc[UR14], tmem[UR24], tmem[UR34], idesc[UR35], tmem[UR54], UPT ;  /* 0x0036220e04007dea */ /* 0x0005e8000ba00318 */
[----:B------:R4:W-:Y:S04]  /*5150*/  UTCQMMA.2CTA gdesc[UR12], gdesc[UR22], tmem[UR24], tmem[UR32], idesc[UR33], tmem[UR52], UPT ;  /* 0x003420160c007dea */ /* 0x0009e8000ba00318 */
[----:B------:R4:W-:Y:S01]  /*5160*/  UTCQMMA.2CTA gdesc[UR6], gdesc[UR10], tmem[UR24], tmem[UR30], idesc[UR31], tmem[UR50], UPT ;  /* 0x00321e0a06007dea */ /* 0x0009e2000ba00318 */
[----:B------:R4:W-:Y:S01]  /*5170*/  UTCBAR.2CTA.MULTICAST [UR17], URZ, UR64 ;  /* 0x000000ff110073e9 */ /* 0x0009e20008200840 */
[----:B-1----:R-:W-:Y:S01]  /*5180*/  UMOV UR9, 0x1 ;  /* 0x0000000100097882 */ /* 0x002fe20000000000 */
[----:B--2---:R-:W-:Y:S01]  /*5190*/  UMOV UR4, UR27 ;  /* 0x0000001b00047c82 */ /* 0x004fe20008000000 */
[----:B------:R-:W-:Y:S05]  /*51a0*/  BRA.U UP0, `(.L_x_79) ;  /* 0xfffffff900e47547 */ /* 0x000fea000b83ffff */
.L_x_76:
[----:B------:R-:W-:Y:S01]  /*51b0*/  UIADD3 UR4, UPT, UPT, UR71, 0xa0, URZ ;  /* 0x000000a047047890 */ /* 0x000fe2000fffe0ff */
[----:B------:R-:W-:-:S08]  /*51c0*/  UMOV UR26, UR38 ;  /* 0x00000026001a7c82 */ /* 0x000fd00008000000 */
[----:B------:R2:W-:Y:S01]  /*51d0*/  UTCBAR.2CTA.MULTICAST [UR4], URZ, UR76 ;  /* 0x000000ff040073e9 */ /* 0x0005e2000820084c */
[----:B------:R-:W-:Y:S02]  /*51e0*/  NOP ;  /* 0x0000000000007918 */ /* 0x000fe40000000000 */
.L_x_74:
[----:B------:R-:W-:Y:S01]  /*51f0*/  R2UR UR5, R86 ;  /* 0x00000000560572ca */ /* 0x000fe200000e0000 */
[----:B--2---:R-:W-:Y:S01]  /*5200*/  UIADD3 UR4, UPT, UPT, UR72, 0x1, URZ ;  /* 0x0000000148047890 */ /* 0x004fe2000fffe0ff */
[----:B------:R-:W-:-:S03]  /*5210*/  ISETP.NE.AND P0, PT, R11, 0x2, PT ;  /* 0x000000020b00780c */ /* 0x000fc60003f05270 */
[----:B------:R-:W-:Y:S01]  /*5220*/  UISETP.NE.AND UP0, UPT, UR4, 0x2, UPT ;  /* 0x000000020400788c */ /* 0x000fe2000bf05270 */
[----:B-1----:R-:W-:Y:S02]  /*5230*/  SEL R3, RZ, 0x1, P0 ;  /* 0x00000001ff037807 */ /* 0x002fe40000000000 */
[----:B------:R-:W-:Y:S01]  /*5240*/  SEL R11, R11, RZ, P0 ;  /* 0x000000ff0b0b7207 */ /* 0x000fe20000000000 */
[----:B------:R-:W-:Y:S01]  /*5250*/  USEL UR72, UR4, URZ, UP0 ;  /* 0x000000ff04487287 */ /* 0x000fe20008000000 */
[----:B------:R-:W-:-:S03]  /*5260*/  LOP3.LUT R10, R10, R3, RZ, 0x3c, !PT ;  /* 0x000000030a0a7212 */ /* 0x000fc600078e3cff */
[----:B------:R-:W-:Y:S02]  /*5270*/  UIADD3 UR28, UPT, UPT, UR69, UR5, URZ ;  /* 0x00000005451c7290 */ /* 0x000fe4000fffe0ff */
[----:B------:R-:W-:-:S06]  /*5280*/  USEL UR5, URZ, 0x1, UP0 ;  /* 0x00000001ff057887 */ /* 0x000fcc0008000000 */
[----:B------:R-:W-:Y:S01]  /*5290*/  LOP3.LUT R12, R12, UR5, RZ, 0x3c, !PT ;  /* 0x000000050c0c7c12 */ /* 0x000fe2000f8e3cff */
[----:B------:R-:W-:Y:S06]  /*52a0*/  BRA.U UP2, `(.L_x_80) ;  /* 0xffffffed02e87547 */ /* 0x000fec000b83ffff */
[----:B------:R-:W1:Y:S01]  /*52b0*/  S2UR UR8, SR_CgaCtaId ;  /* 0x00000000000879c3 */ /* 0x000e620000008800 */
[----:B------:R-:W-:Y:S02]  /*52c0*/  ELECT P0, URZ, PT ;  /* 0x0000000000ff782f */ /* 0x000fe40003800000 */
[----:B------:R-:W-:Y:S01]  /*52d0*/  R2UR UR5, R2 ;  /* 0x00000000020572ca */ /* 0x000fe200000e0000 */
[----:B------:R-:W-:Y:S01]  /*52e0*/  UMOV UR4, 0x40 ;  /* 0x0000004000047882 */ /* 0x000fe20000000000 */
[----:B------:R-:W-:-:S03]  /*52f0*/  IMAD.MOV.U32 R2, RZ, RZ, 0x1 ;  /* 0x00000001ff027424 */ /* 0x000fc600078e00ff */
[----:B------:R-:W-:Y:S08]  /*5300*/  UVIRTCOUNT.DEALLOC.SMPOOL 0x80 ;  /* 0x000000800000784c */ /* 0x000ff00000000000 */
[----:B------:R-:W-:Y:S02]  /*5310*/  UISETP.NE.AND UP0, UPT, UR5, URZ, UPT ;  /* 0x000000ff0500728c */ /* 0x000fe4000bf05270 */
[----:B-1----:R-:W-:-:S09]  /*5320*/  ULEA UR8, UR8, UR4, 0x18 ;  /* 0x0000000408087291 */ /* 0x002fd2000f8ec0ff */
[----:B------:R1:W-:Y:S01]  /*5330*/  @P0 STS.U8 [UR8+0x1c], R2 ;  /* 0x00001c02ff000988 */ /* 0x0003e20008000008 */
[----:B------:R-:W-:Y:S05]  /*5340*/  BRA.U UP0, `(.L_x_81) ;  /* 0x0000000100587547 */ /* 0x000fea000b800000 */
[----:B------:R-:W-:Y:S01]  /*5350*/  UIADD3 UR5, UPT, UPT, UR29, 0xb0, URZ ;  /* 0x000000b01d057890 */ /* 0x000fe2000fffe0ff */
[----:B------:R-:W-:-:S03]  /*5360*/  SHF.L.U32 R3, R12, 0x1f, RZ ;  /* 0x0000001f0c037819 */ /* 0x000fc600000006ff */
[----:B------:R-:W-:-:S09]  /*5370*/  ULEA UR4, UR72, UR5, 0x3 ;  /* 0x0000000548047291 */ /* 0x000fd2000f8e18ff */
[----:B------:R-:W2:Y:S02]  /*5380*/  SYNCS.PHASECHK.TRANS64.TRYWAIT P0, [UR4], R3 ;  /* 0x00000003ff0075a7 */ /* 0x000ea40008001104 */
[----:B--2---:R-:W-:Y:S05]  /*5390*/  @!P0 BRA `(.L_x_82) ;  /* 0x0000004800748947 */ /* 0x004fea0003800000 */
.L_x_160:
[----:B------:R-:W-:-:S04]  /*53a0*/  UIADD3 UR4, UPT, UPT, UR72, 0x1, URZ ;  /* 0x0000000148047890 */ /* 0x000fc8000fffe0ff */
[----:B------:R-:W-:-:S04]  /*53b0*/  UISETP.NE.AND UP1, UPT, UR4, 0x2, UPT ;  /* 0x000000020400788c */ /* 0x000fc8000bf25270 */
[----:B----4-:R-:W-:Y:S02]  /*53c0*/  USEL UR6, URZ, 0x1, UP1 ;  /* 0x00000001ff067887 */ /* 0x010fe40008800000 */
[----:B------:R-:W-:-:S04]  /*53d0*/  USEL UR4, UR4, URZ, UP1 ;  /* 0x000000ff04047287 */ /* 0x000fc80008800000 */
[----:B------:R-:W-:Y:S01]  /*53e0*/  ULEA UR4, UR4, UR5, 0x3 ;  /* 0x0000000504047291 */ /* 0x000fe2000f8e18ff */
[----:B-1----:R-:W-:-:S04]  /*53f0*/  LOP3.LUT R3, R12, UR6, RZ, 0x3c, !PT ;  /* 0x000000060c037c12 */ /* 0x002fc8000f8e3cff */
[----:B------:R-:W-:Y:S01]  /*5400*/  SHF.L.U32 R3, R3, 0x1f, RZ ;  /* 0x0000001f03037819 */ /* 0x000fe200000006ff */
[----:B------:R-:W-:-:S04]  /*5410*/  IMAD.U32 R2, RZ, RZ, UR4 ;  /* 0x00000004ff027e24 */ /* 0x000fc8000f8e00ff */
[----:B------:R1:W2:Y:S03]  /*5420*/  SYNCS.PHASECHK.TRANS64.TRYWAIT P0, [R2+URZ], R3 ;  /* 0x00000003020075a7 */ /* 0x0002a600080011ff */
[----:B--2---:R-:W-:Y:S05]  /*5430*/  @!P0 NANOSLEEP.SYNCS 0x989680 ;  /* 0x009896800000895d */ /* 0x004fea0003900000 */
[----:B------:R-:W2:Y:S02]  /*5440*/  @!P0 SYNCS.PHASECHK.TRANS64 P0, [R2+URZ], R3 ;  /* 0x00000003020085a7 */ /* 0x000ea400080010ff */
[----:B--2---:R-:W-:Y:S05]  /*5450*/  @P0 BRA `(.L_x_83) ;  /* 0x0000000000240947 */ /* 0x004fea0003800000 */
.L_x_84:
[----:B--2---:R2:W4:Y:S02]  /*5460*/  SYNCS.PHASECHK.TRANS64.TRYWAIT P0, [R2+URZ], R3 ;  /* 0x00000003020075a7 */ /* 0x00452400080011ff */
[----:B----4-:R-:W-:Y:S05]  /*5470*/  @!P0 NANOSLEEP.SYNCS 0x989680 ;  /* 0x009896800000895d */ /* 0x010fea0003900000 */
[----:B------:R-:W4:Y:S02]  /*5480*/  @!P0 SYNCS.PHASECHK.TRANS64 P0, [R2+URZ], R3 ;  /* 0x00000003020085a7 */ /* 0x000f2400080010ff */
[----:B----4-:R-:W-:Y:S05]  /*5490*/  @!P0 BRA `(.L_x_84) ;  /* 0xfffffffc00f08947 */ /* 0x010fea000383ffff */
[----:B------:R-:W-:Y:S05]  /*54a0*/  BRA `(.L_x_83) ;  /* 0x0000000000107947 */ /* 0x000fea0003800000 */
.L_x_81:
[----:B------:R-:W-:Y:S01]  /*54b0*/  R2UR UR5, R0 ;  /* 0x00000000000572ca */ /* 0x000fe200000e0000 */
[----:B------:R-:W-:-:S12]  /*54c0*/  UIADD3 UR4, UPT, UPT, UR29, 0xe0, URZ ;  /* 0x000000e01d047890 */ /* 0x000fd8000fffe0ff */
[----:B------:R-:W-:-:S09]  /*54d0*/  UPRMT UR4, UR5, 0x654, UR4 ;  /* 0x0000065405047896 */ /* 0x000fd20008000004 */
[----:B------:R-:W-:Y:S03]  /*54e0*/  SYNCS.ARRIVE.TRANS64.RED.A1T0 RZ, [UR4], RZ ;  /* 0x000000ffffff79a7 */ /* 0x000fe60008100404 */
.L_x_83:
[----:B-12---:R-:W-:Y:S01]  /*54f0*/  SHF.L.U32 R3, RZ, 0x1f, RZ ;  /* 0x0000001fff037819 */ /* 0x006fe200000006ff */
[----:B------:R-:W-:Y:S01]  /*5500*/  UIADD3 UR4, UPT, UPT, UR29, 0xe0, URZ ;  /* 0x000000e01d047890 */ /* 0x000fe2000fffe0ff */
[----:B------:R-:W-:Y:S02]  /*5510*/  PLOP3.LUT P0, PT, PT, PT, UP0, 0x80, 0x8 ;  /* 0x000000000008781c */ /* 0x000fe40003f0f008 */
[----:B---3--:R-:W1:Y:S02]  /*5520*/  SYNCS.PHASECHK.TRANS64.TRYWAIT P1, [UR29+0xe0], R3 ;  /* 0x0000e003ff0075a7 */ /* 0x008e64000802111d */
[----:B-1----:R-:W-:Y:S09]  /*5530*/  @!P1 BRA `(.L_x_85) ;  /* 0x0000004800249947 */ /* 0x002ff20003800000 */
.L_x_162:
[----:B------:R-:W-:Y:S01]  /*5540*/  R2UR UR5, R0 ;  /* 0x00000000000572ca */ /* 0x000fe200000e0000 */
[----:B----4-:R-:W-:-:S12]  /*5550*/  UMOV UR6, 0x1 ;  /* 0x0000000100067882 */ /* 0x010fd80000000000 */
[----:B------:R-:W-:-:S03]  /*5560*/  @!UP0 UPRMT UR4, UR5, 0x654, UR4 ;  /* 0x0000065405048896 */ /* 0x000fc60008000004 */
[----:B------:R-:W-:-:S06]  /*5570*/  UMOV UR5, 0xffff ;  /* 0x0000ffff00057882 */ /* 0x000fcc0000000000 */
[----:B------:R-:W-:Y:S01]  /*5580*/  @!P0 SYNCS.ARRIVE.TRANS64.RED.A1T0 RZ, [UR4], RZ ;  /* 0x000000ffffff89a7 */ /* 0x000fe20008100404 */
[----:B------:R-:W-:Y:S01]  /*5590*/  NOP ;  /* 0x0000000000007918 */ /* 0x000fe20000000000 */
[----:B------:R-:W2:Y:S01]  /*55a0*/  LDS R0, [UR8+0x14] ;  /* 0x00001408ff007984 */ /* 0x000ea20008000800 */
[----:B------:R-:W-:-:S04]  /*55b0*/  ULOP3.LUT UR4, UR25, 0xffff, URZ, 0xc0, !UPT ;  /* 0x0000ffff19047892 */ /* 0x000fc8000f8ec0ff */
[----:B------:R-:W-:-:S04]  /*55c0*/  USHF.R.U32.HI UR4, URZ, 0x5, UR4 ;  /* 0x00000005ff047899 */ /* 0x000fc80008011604 */
[----:B------:R-:W-:Y:S02]  /*55d0*/  USHF.L.U32 UR5, UR5, UR4, URZ ;  /* 0x0000000405057299 */ /* 0x000fe400080006ff */
[----:B------:R-:W-:-:S04]  /*55e0*/  USHF.L.U32 UR4, UR6, UR4, URZ ;  /* 0x0000000406047299 */ /* 0x000fc800080006ff */
[----:B--2---:R-:W-:-:S04]  /*55f0*/  LOP3.LUT R0, R0, UR5, RZ, 0xc0, !PT ;  /* 0x0000000500007c12 */ /* 0x004fc8000f8ec0ff */
[----:B------:R-:W-:-:S13]  /*5600*/  ISETP.NE.AND P0, PT, R0, UR5, PT ;  /* 0x0000000500007c0c */ /* 0x000fda000bf05270 */
[----:B------:R-:W-:Y:S05]  /*5610*/  @P0 BRA `(.L_x_86) ;  /* 0x0000000000580947 */ /* 0x000fea0003800000 */
[----:B------:R-:W2:Y:S02]  /*5620*/  LDS R0, [UR8+0x18] ;  /* 0x00001808ff007984 */ /* 0x000ea40008000800 */
[----:B--2---:R-:W-:-:S04]  /*5630*/  LOP3.LUT R0, R0, UR4, RZ, 0xc0, !PT ;  /* 0x0000000400007c12 */ /* 0x004fc8000f8ec0ff */
[----:B------:R-:W-:-:S13]  /*5640*/  ISETP.NE.AND P0, PT, R0, UR4, PT ;  /* 0x0000000400007c0c */ /* 0x000fda000bf05270 */
[----:B------:R-:W-:Y:S05]  /*5650*/  @P0 BRA `(.L_x_87) ;  /* 0x00000000003c0947 */ /* 0x000fea0003800000 */
[----:B-1----:R-:W1:Y:S01]  /*5660*/  S2R R2, SR_LANEID ;  /* 0x0000000000027919 */ /* 0x002e620000000000 */
[----:B------:R-:W-:Y:S01]  /*5670*/  ULOP3.LUT UR5, URZ, UR5, URZ, 0x33, !UPT ;  /* 0x00000005ff057292 */ /* 0x000fe2000f8e33ff */
[----:B------:R-:W-:Y:S01]  /*5680*/  LOP3.LUT R4, RZ, UR4, RZ, 0x33, !PT ;  /* 0x00000004ff047c12 */ /* 0x000fe2000f8e33ff */
[----:B------:R-:W-:Y:S02]  /*5690*/  VOTEU.ANY UR4, UPT, PT ;  /* 0x0000000000047886 */ /* 0x000fe400038e0100 */
[----:B------:R-:W-:Y:S01]  /*56a0*/  UFLO.U32 UR4, UR4 ;  /* 0x00000004000472bd */ /* 0x000fe200080e0000 */
[----:B------:R-:W2:Y:S01]  /*56b0*/  REDUX UR6, R4 ;  /* 0x00000000040673c4 */ /* 0x000ea20000000000 */
[----:B------:R-:W-:-:S06]  /*56c0*/  IMAD.U32 R0, RZ, RZ, UR5 ;  /* 0x00000005ff007e24 */ /* 0x000fcc000f8e00ff */
[----:B------:R3:W-:Y:S01]  /*56d0*/  UTCATOMSWS.AND URZ, UR5 ;  /* 0x0000000500ff79e3 */ /* 0x0007e20008000000 */
[----:B------:R-:W4:Y:S01]  /*56e0*/  REDUX UR7, R0 ;  /* 0x00000000000773c4 */ /* 0x000f220000000000 */
[----:B-1----:R-:W-:Y:S01]  /*56f0*/  ISETP.EQ.U32.AND P0, PT, R2, UR4, PT ;  /* 0x0000000402007c0c */ /* 0x002fe2000bf02070 */
[----:B--2---:R-:W-:Y:S01]  /*5700*/  IMAD.U32 R2, RZ, RZ, UR6 ;  /* 0x00000006ff027e24 */ /* 0x004fe2000f8e00ff */
[----:B----4-:R-:W-:-:S11]  /*5710*/  MOV R3, UR7 ;  /* 0x0000000700037c02 */ /* 0x010fd60008000f00 */
[----:B------:R3:W-:Y:S04]  /*5720*/  @P0 ATOMS.AND RZ, [UR8+0x14], R3 ;  /* 0x00001403ffff098c */ /* 0x0007e8000a800008 */
[----:B------:R3:W-:Y:S01]  /*5730*/  @P0 ATOMS.AND RZ, [UR8+0x18], R2 ;  /* 0x00001802ffff098c */ /* 0x0007e2000a800008 */
[----:B------:R-:W-:Y:S05]  /*5740*/  BRA `(.L_x_88) ;  /* 0x0000000000147947 */ /* 0x000fea0003800000 */
.L_x_87:
[----:B-1----:R-:W-:Y:S02]  /*5750*/  MOV R2, 0x5770 ;  /* 0x0000577000027802 */ /* 0x002fe40000000f00 */
[----:B-----5:R-:W-:Y:S05]  /*5760*/  CALL.REL.NOINC `($__internal_0_$__cuda_sm10x_tcgen05_guardrail_trap_col_being_dealloced_not_returned_by_alloc) ;  /* 0x00000048008c7944 */ /* 0x020fea0003c00000 */
[----:B------:R-:W-:Y:S05]  /*5770*/  BRA `(.L_x_88) ;  /* 0x0000000000087947 */ /* 0x000fea0003800000 */
.L_x_86:
[----:B-1----:R-:W-:Y:S02]  /*5780*/  MOV R2, 0x57a0 ;  /* 0x000057a000027802 */ /* 0x002fe40000000f00 */
[----:B-----5:R-:W-:Y:S05]  /*5790*/  CALL.REL.NOINC `($__internal_2_$__cuda_sm10x_tcgen05_guardrail_trap_unallocated_columns_being_dealloced) ;  /* 0x0000004800987944 */ /* 0x020fea0003c00000 */
.L_x_88:
[----:B------:R-:W-:Y:S01]  /*57a0*/  NOP ;  /* 0x0000000000007918 */ /* 0x000fe20000000000 */
[----:B---3--:R-:W-:Y:S05]  /*57b0*/  EXIT ;  /* 0x000000000000794d */ /* 0x008fea0003800000 */
.L_x_59:
[----:B------:R-:W-:-:S09]  /*57c0*/  UISETP.NE.OR UP0, UPT, UR18, 0x3, !UP4 ;  /* 0x000000031200788c */ /* 0x000fd2000e705670 */
[----:B------:R-:W-:Y:S05]  /*57d0*/  BRA.U UP0, `(.L_x_89) ;  /* 0x00000011002c7547 */ /* 0x000fea000b800000 */
[----:B------:R-:W2:Y:S01]  /*57e0*/  LDCU.64 UR4, c[0x0][0xc88] ;  /* 0x00019100ff0477ac */ /* 0x000ea20008000a00 */
[----:B------:R-:W-:Y:S01]  /*57f0*/  R2UR UR6, R88 ;  /* 0x00000000580672ca */ /* 0x000fe200000e0000 */
[----:B------:R-:W3:Y:S01]  /*5800*/  LDC.64 R12, c[0x0][0x348] ;  /* 0x0000d200ff0c7b82 */ /* 0x000ee20000000a00 */
[----:B------:R-:W-:Y:S01]  /*5810*/  HFMA2 R9, -RZ, RZ, 0, 0 ;  /* 0x00000000ff097431 */ /* 0x000fe200000001ff */
[----:B------:R-:W4:Y:S01]  /*5820*/  LDCU UR36, c[0x0][0x370] ;  /* 0x00006e00ff2477ac */ /* 0x000f220008000800 */
[----:B------:R-:W-:Y:S01]  /*5830*/  IMAD.MOV.U32 R11, RZ, RZ, 0x1 ;  /* 0x00000001ff0b7424 */ /* 0x000fe200078e00ff */
[----:B------:R-:W-:Y:S01]  /*5840*/  MOV R3, 0x2000 ;  /* 0x0000200000037802 */ /* 0x000fe20000000f00 */
[----:B------:R-:W-:Y:S01]  /*5850*/  IMAD.MOV.U32 R10, RZ, RZ, RZ ;  /* 0x000000ffff0a7224 */ /* 0x000fe200078e00ff */
[----:B------:R-:W1:Y:S01]  /*5860*/  LDCU.128 UR32, c[0x0][0xf10] ;  /* 0x0001e200ff2077ac */ /* 0x000e620008000c00 */
[----:B------:R-:W1:Y:S01]  /*5870*/  LDCU UR29, c[0x0][0x374] ;  /* 0x00006e80ff1d77ac */ /* 0x000e620008000800 */
[----:B------:R-:W4:Y:S01]  /*5880*/  LDCU.64 UR30, c[0x0][0xc90] ;  /* 0x00019200ff1e77ac */ /* 0x000f220008000a00 */
[----:B--2---:R-:W-:Y:S01]  /*5890*/  UISETP.NE.U32.AND UP0, UPT, UR4, URZ, UPT ;  /* 0x000000ff0400728c */ /* 0x004fe2000bf05070 */
[----:B------:R-:W2:Y:S01]  /*58a0*/  LDCU UR15, c[0x0][0xf0c] ;  /* 0x0001e180ff0f77ac */ /* 0x000ea20008000800 */
[----:B------:R-:W2:Y:S01]  /*58b0*/  LDCU UR40, c[0x0][0xf20] ;  /* 0x0001e400ff2877ac */ /* 0x000ea20008000800 */
[----:B------:R-:W3:Y:S01]  /*58c0*/  LDCU UR4, c[0x0][0xf30] ;  /* 0x0001e600ff0477ac */ /* 0x000ee20008000800 */
[----:B------:R-:W-:Y:S01]  /*58d0*/  UMOV UR24, 0x400 ;  /* 0x0000040000187882 */ /* 0x000fe20000000000 */
[----:B-1----:R-:W-:-:S02]  /*58e0*/  UIMAD.WIDE.U32 UR8, UR29, UR35, URZ ;  /* 0x000000231d0872a5 */ /* 0x002fc4000f8e00ff */
[----:B------:R-:W-:Y:S02]  /*58f0*/  ULEA UR24, UR6, UR24, 0x18 ;  /* 0x0000001806187291 */ /* 0x000fe4000f8ec0ff */
[----:B----4-:R-:W-:Y:S02]  /*5900*/  UIMAD.WIDE.U32 UR6, UR36, UR32, URZ ;  /* 0x00000020240672a5 */ /* 0x010fe4000f8e00ff */
[----:B------:R-:W-:Y:S02]  /*5910*/  UISETP.NE.U32.AND UP6, UPT, UR30, URZ, UPT ;  /* 0x000000ff1e00728c */ /* 0x000fe4000bfc5070 */
[----:B------:R-:W-:Y:S02]  /*5920*/  UISETP.NE.AND.EX UP5, UPT, UR5, URZ, UPT, UP0 ;  /* 0x000000ff0500728c */ /* 0x000fe4000bfa5300 */
[----:B------:R-:W-:Y:S01]  /*5930*/  UISETP.NE.AND UP0, UPT, UR39, 0x1, UPT ;  /* 0x000000012700788c */ /* 0x000fe2000bf05270 */
[----:B------:R-:W-:Y:S01]  /*5940*/  UMOV UR6, UR7 ;  /* 0x0000000700067c82 */ /* 0x000fe20008000000 */
[----:B------:R-:W-:Y:S01]  /*5950*/  UMOV UR37, UR9 ;  /* 0x0000000900257c82 */ /* 0x000fe20008000000 */
[----:B--2---:R-:W-:Y:S01]  /*5960*/  UISETP.NE.AND UP0, UPT, UR15, 0x1, UPT ;  /* 0x000000010f00788c */ /* 0x004fe2000bf05270 */
[----:B------:R-:W-:Y:S01]  /*5970*/  UMOV UR25, URZ ;  /* 0x000000ff00197c82 */ /* 0x000fe20008000000 */
[----:B------:R-:W-:-:S02]  /*5980*/  UPLOP3.LUT UP4, UPT, UPT, UPT, UPT, 0x40, 0x4 ;  /* 0x000000000004789c */ /* 0x000fc40003f8e870 */
[----:B------:R-:W-:Y:S01]  /*5990*/  UISETP.GE.AND UP2, UPT, UR39, 0x1, UPT ;  /* 0x000000012700788c */ /* 0x000fe2000bf46270 */
[----:B------:R-:W1:Y:S01]  /*59a0*/  LDCU.64 UR16, c[0x0][0xf28] ;  /* 0x0001e500ff1077ac */ /* 0x000e620008000a00 */
[----:B------:R-:W-:Y:S02]  /*59b0*/  UISETP.NE.AND.EX UP6, UPT, UR31, URZ, UPT, UP6 ;  /* 0x000000ff1f00728c */ /* 0x000fe4000bfc5360 */
[----:B------:R-:W-:Y:S02]  /*59c0*/  USHF.R.U32.HI UR38, URZ, UR33, UR6 ;  /* 0x00000021ff267299 */ /* 0x000fe40008011606 */
[----:B------:R-:W-:Y:S02]  /*59d0*/  USHF.R.U32.HI UR37, URZ, UR40, UR37 ;  /* 0x00000028ff257299 */ /* 0x000fe40008011625 */
[----:B------:R-:W-:Y:S02]  /*59e0*/  UISETP.NE.AND UP0, UPT, UR34, 0x1, UPT ;  /* 0x000000012200788c */ /* 0x000fe4000bf05270 */
[----:B---3--:R-:W-:-:S11]  /*59f0*/  UISETP.NE.AND UP3, UPT, UR4, 0x1, UPT ;  /* 0x000000010400788c */ /* 0x008fd6000bf65270 */
.L_x_98:
[C---:B------:R-:W-:Y:S02]  /*5a00*/  LEA R8, R10.reuse, UR24, 0x3 ;  /* 0x000000180a087c11 */ /* 0x040fe4000f8e18ff */
[----:B------:R-:W-:Y:S02]  /*5a10*/  SHF.L.U32 R5, R9, 0x1f, RZ ;  /* 0x0000001f09057819 */ /* 0x000fe400000006ff */
[----:B------:R-:W-:Y:S02]  /*5a20*/  LEA R6, R10, UR24, 0x4 ;  /* 0x000000180a067c11 */ /* 0x000fe4000f8e20ff */
[----:B--2---:R-:W2:Y:S02]  /*5a30*/  SYNCS.PHASECHK.TRANS64.TRYWAIT P0, [R8+URZ+0x80], R5 ;  /* 0x00008005080075a7 */ /* 0x004ea400080011ff */
[----:B--2---:R-:W-:Y:S05]  /*5a40*/  @!P0 BRA `(.L_x_90) ;  /* 0x0000004000f88947 */ /* 0x004fea0003800000 */
.L_x_163:
[----:B--2---:R-:W2:Y:S01]  /*5a50*/  LDS.128 R4, [R6+0xf0] ;  /* 0x0000f00006047984 */ /* 0x004ea20000000c00 */
[----:B------:R-:W-:Y:S01]  /*5a60*/  UISETP.GE.AND UP0, UPT, UR39, 0x1, UPT ;  /* 0x000000012700788c */ /* 0x000fe2000bf06270 */
[----:B------:R-:W-:Y:S01]  /*5a70*/  @!PT LDS RZ, [RZ] ;  /* 0x00000000fffff984 */ /* 0x000fe20000000800 */
[----:B------:R-:W-:Y:S01]  /*5a80*/  @!PT LDS RZ, [RZ] ;  /* 0x00000000fffff984 */ /* 0x000fe20000000800 */
[----:B------:R-:W-:Y:S01]  /*5a90*/  @!PT LDS RZ, [RZ] ;  /* 0x00000000fffff984 */ /* 0x000fe20000000800 */
[----:B------:R-:W-:Y:S01]  /*5aa0*/  @!PT LDS RZ, [RZ] ;  /* 0x00000000fffff984 */ /* 0x000fe20000000800 */
[----:B------:R3:W-:Y:S06]  /*5ab0*/  MEMBAR.ALL.CTA ;  /* 0x0000000000007992 */ /* 0x0007ec0000008000 */
[----:B---3--:R-:W3:Y:S01]  /*5ac0*/  FENCE.VIEW.ASYNC.S ;  /* 0x00000000000073c6 */ /* 0x008ee20000000000 */
[----:B--2---:R-:W-:Y:S11]  /*5ad0*/  LOP3.LUT P0, RZ, R6, 0x1, RZ, 0xc0, !PT ;  /* 0x0000000106ff7812 */ /* 0x004ff6000780c0ff */
[----:B------:R-:W-:Y:S02]  /*5ae0*/  @!UPT UIADD3 URZ, UPT, UPT, URZ, URZ, URZ ;  /* 0x000000fffffff290 */ /* 0x000fe4000fffe0ff */
[----:B---3--:R-:W-:Y:S01]  /*5af0*/  VOTEU.ANY UP2, P0 ;  /* 0x0000000000ff7886 */ /* 0x008fe20000040100 */
[----:B------:R-:W-:Y:S11]  /*5b00*/  PLOP3.LUT P0, PT, PT, PT, UP2, 0x80, 0x8 ;  /* 0x000000000008781c */ /* 0x000ff60003f0f028 */
[----:B------:R-:W-:Y:S02]  /*5b10*/  @!UPT UIADD3 URZ, UPT, UPT, URZ, URZ, URZ ;  /* 0x000000fffffff290 */ /* 0x000fe4000fffe0ff */
[----:B------:R-:W-:Y:S02]  /*5b20*/  @P0 SHF.R.U32.HI R0, RZ, 0x10, R5 ;  /* 0x00000010ff000819 */ /* 0x000fe40000011605 */
[----:B------:R-:W-:Y:S02]  /*5b30*/  @P0 MOV R2, R4 ;  /* 0x0000000400020202 */ /* 0x000fe40000000f00 */
[----:B------:R-:W-:Y:S01]  /*5b40*/  @P0 R2UR UR4, R0 ;  /* 0x00000000000402ca */ /* 0x000fe200000e0000 */
[----:B------:R-:W-:Y:S01]  /*5b50*/  VIADD R0, R8, 0x90 ;  /* 0x0000009008007836 */ /* 0x000fe20000000000 */
[----:B------:R-:W-:Y:S02]  /*5b60*/  @P0 LOP3.LUT R4, R5, 0xffff, RZ, 0xc0, !PT ;  /* 0x0000ffff05040812 */ /* 0x000fe400078ec0ff */
[----:B------:R-:W-:Y:S02]  /*5b70*/  @P0 R2UR UR6, R2 ;  /* 0x00000000020602ca */ /* 0x000fe400000e0000 */
[----:B------:R-:W-:Y:S02]  /*5b80*/  PRMT R0, RZ, 0x654, R0 ;  /* 0x00000654ff007816 */ /* 0x000fe40000000000 */
[----:B------:R-:W-:Y:S02]  /*5b90*/  @P0 R2UR UR5, R4 ;  /* 0x00000000040502ca */ /* 0x000fe400000e0000 */
[----:B------:R2:W-:Y:S03]  /*5ba0*/  SYNCS.ARRIVE.TRANS64.RED.A1T0 RZ, [R0+URZ], RZ ;  /* 0x000000ff00ff79a7 */ /* 0x0005e600081004ff */
[----:B------:R-:W-:Y:S04]  /*5bb0*/  @UP2 UMOV UR27, UR4 ;  /* 0x00000004001b2c82 */ /* 0x000fe80008000000 */
[----:B------:R-:W-:Y:S04]  /*5bc0*/  @UP2 UMOV UR14, UR6 ;  /* 0x00000006000e2c82 */ /* 0x000fe80008000000 */
[----:B------:R-:W-:Y:S01]  /*5bd0*/  @UP2 UMOV UR13, UR5 ;  /* 0x00000005000d2c82 */ /* 0x000fe20008000000 */
[----:B------:R-:W-:Y:S05]  /*5be0*/  BRA.U !UP0, `(.L_x_91) ;  /* 0x0000000108c07547 */ /* 0x000fea000b800000 */
[----:B------:R-:W-:Y:S02]  /*5bf0*/  UIMAD.WIDE.U32 UR8, UR13, UR35, URZ ;  /* 0x000000230d0872a5 */ /* 0x000fe4000f8e00ff */
[----:B------:R-:W-:Y:S02]  /*5c00*/  UP2UR UR12, UPR, URZ, 0x4 ;  /* 0x00000004ff0c7883 */ /* 0x000fe40008000000 */
[----:B------:R-:W-:Y:S02]  /*5c10*/  UISETP.NE.AND UP2, UPT, UR34, 0x1, UPT ;  /* 0x000000012200788c */ /* 0x000fe4000bf45270 */
[----:B------:R-:W-:Y:S02]  /*5c20*/  UIMAD.WIDE.U32 UR10, UR14, UR32, URZ ;  /* 0x000000200e0a72a5 */ /* 0x000fe4000f8e00ff */
[----:B------:R-:W-:Y:S02]  /*5c30*/  USEL UR4, UR29, UR37, !UP2 ;  /* 0x000000251d047287 */ /* 0x000fe4000d000000 */
[----:B------:R-:W-:Y:S02]  /*5c40*/  UISETP.NE.AND UP0, UPT, UR15, 0x1, UPT ;  /* 0x000000010f00788c */ /* 0x000fe4000bf05270 */
[----:B------:R-:W-:Y:S02]  /*5c50*/  UP2UR UR22, UPR, URZ, 0x2 ;  /* 0x00000002ff167883 */ /* 0x000fe40008000000 */
[----:B------:R-:W-:Y:S02]  /*5c60*/  UISETP.NE.AND UP1, UPT, UR39, 0x1, UPT ;  /* 0x000000012700788c */ /* 0x000fe4000bf25270 */
[----:B-1----:R-:W-:Y:S02]  /*5c70*/  UIMAD.WIDE.U32 UR18, UR4, UR16, URZ ;  /* 0x00000010041272a5 */ /* 0x002fe4000f8e00ff */
[----:B------:R-:W-:Y:S01]  /*5c80*/  USEL UR7, UR36, UR38, !UP0 ;  /* 0x0000002624077287 */ /* 0x000fe2000c000000 */
[----:B------:R-:W-:Y:S02]  /*5c90*/  UMOV UR5, UR9 ;  /* 0x0000000900057c82 */ /* 0x000fe40008000000 */
[----:B------:R-:W-:Y:S02]  /*5ca0*/  USHF.R.U32.HI UR6, URZ, UR40, UR5 ;  /* 0x00000028ff067299 */ /* 0x000fe40008011605 */
[----:B------:R-:W-:Y:S02]  /*5cb0*/  UIMAD.WIDE.U32 UR20, UR7, UR16, URZ ;  /* 0x00000010071472a5 */ /* 0x000fe4000f8e00ff */
[----:B------:R-:W-:Y:S02]  /*5cc0*/  USEL UR6, UR13, UR6, !UP2 ;  /* 0x000000060d067287 */ /* 0x000fe4000d000000 */
[----:B------:R-:W-:Y:S01]  /*5cd0*/  UISETP.NE.AND UP2, UPT, UR12, URZ, UPT ;  /* 0x000000ff0c00728c */ /* 0x000fe2000bf45270 */
[----:B------:R-:W-:Y:S01]  /*5ce0*/  UMOV UR5, UR11 ;  /* 0x0000000b00057c82 */ /* 0x000fe20008000000 */
[----:B------:R-:W-:Y:S02]  /*5cf0*/  UIMAD.WIDE.U32 UR10, UR6, UR16, URZ ;  /* 0x00000010060a72a5 */ /* 0x000fe4000f8e00ff */
[----:B------:R-:W-:Y:S03]  /*5d00*/  USHF.R.U32.HI UR8, URZ, UR33, UR5 ;  /* 0x00000021ff087299 */ /* 0x000fe60008011605 */
[----:B------:R-:W-:Y:S02]  /*5d10*/  UMOV UR5, UR19 ;  /* 0x0000001300057c82 */ /* 0x000fe40008000000 */
[----:B------:R-:W-:Y:S03]  /*5d20*/  @UP1 USHF.R.U32.HI UR4, URZ, UR17, UR5 ;  /* 0x00000011ff041299 */ /* 0x000fe60008011605 */
[----:B------:R-:W-:Y:S01]  /*5d30*/  UMOV UR5, UR21 ;  /* 0x0000001500057c82 */ /* 0x000fe20008000000 */
[----:B------:R-:W-:Y:S02]  /*5d40*/  UIMAD UR4, UR39, UR4, URZ ;  /* 0x00000004270472a4 */ /* 0x000fe4000f8e02ff */
[----:B------:R-:W-:Y:S02]  /*5d50*/  @UP1 USHF.R.U32.HI UR7, URZ, UR17, UR5 ;  /* 0x00000011ff071299 */ /* 0x000fe40008011605 */
[----:B------:R-:W-:Y:S02]  /*5d60*/  USEL UR5, UR14, UR8, !UP0 ;  /* 0x000000080e057287 */ /* 0x000fe4000c000000 */
[----:B------:R-:W-:Y:S02]  /*5d70*/  UIMAD UR8, UR39, UR7, URZ ;  /* 0x00000007270872a4 */ /* 0x000fe4000f8e02ff */
[----:B------:R-:W-:Y:S03]  /*5d80*/  UISETP.GE.AND UP0, UPT, UR6, UR4, UPT ;  /* 0x000000040600728c */ /* 0x000fe6000bf06270 */
[----:B------:R-:W-:Y:S01]  /*5d90*/  UMOV UR4, UR11 ;  /* 0x0000000b00047c82 */ /* 0x000fe20008000000 */
[----:B------:R-:W-:Y:S02]  /*5da0*/  UISETP.GE.OR UP0, UPT, UR5, UR8, UP0 ;  /* 0x000000080500728c */ /* 0x000fe40008706670 */
[----:B------:R-:W-:Y:S02]  /*5db0*/  USHF.R.U32.HI UR4, URZ, UR17, UR4 ;  /* 0x00000011ff047299 */ /* 0x000fe40008011604 */
[----:B------:R-:W-:Y:S02]  /*5dc0*/  UIMAD.WIDE.U32 UR8, UR5, UR16, URZ ;  /* 0x00000010050872a5 */ /* 0x000fe4000f8e00ff */
[----:B------:R-:W-:Y:S04]  /*5dd0*/  USEL UR10, UR6, UR4, !UP1 ;  /* 0x00000004060a7287 */ /* 0x000fe8000c800000 */
[----:B------:R-:W-:Y:S01]  /*5de0*/  UIADD3 UR11, UPT, UPT, -UR10, URZ, URZ ;  /* 0x000000ff0a0b7290 */ /* 0x000fe2000fffe1ff */
[----:B------:R-:W-:Y:S02]  /*5df0*/  @!UP0 UMOV UR4, UR9 ;  /* 0x0000000900048c82 */ /* 0x000fe40008000000 */
[----:B------:R-:W-:Y:S02]  /*5e00*/  @!UP0 USHF.R.U32.HI UR4, URZ, UR17, UR4 ;  /* 0x00000011ff048299 */ /* 0x000fe40008011604 */
[----:B------:R-:W-:Y:S02]  /*5e10*/  UIMAD UR8, UR39, UR11, UR6 ;  /* 0x0000000b270872a4 */ /* 0x000fe4000f8e0206 */
[----:B------:R-:W-:Y:S02]  /*5e20*/  @!UP0 USEL UR4, UR5, UR4, !UP1 ;  /* 0x0000000405048287 */ /* 0x000fe4000c800000 */
[----:B------:R-:W-:Y:S02]  /*5e30*/  UISETP.NE.AND UP1, UPT, UR22, URZ, UPT ;  /* 0x000000ff1600728c */ /* 0x000fe4000bf25270 */
[----:B------:R-:W-:Y:S02]  /*5e40*/  @!UP0 UIMAD UR8, UR7, UR8, UR4 ;  /* 0x00000008070882a4 */ /* 0x000fe4000f8e0204 */
[----:B------:R-:W-:Y:S02]  /*5e50*/  @!UP0 UIADD3 UR9, UPT, UPT, UR10, -UR4, URZ ;  /* 0x800000040a098290 */ /* 0x000fe4000fffe0ff */
[----:B------:R-:W-:Y:S02]  /*5e60*/  UIADD3 UR4, UPT, UPT, -UR5, URZ, URZ ;  /* 0x000000ff05047290 */ /* 0x000fe4000fffe1ff */
[----:B------:R-:W-:Y:S02]  /*5e70*/  UIADD3 UR7, UPT, UPT, -UR6, URZ, URZ ;  /* 0x000000ff06077290 */ /* 0x000fe4000fffe1ff */
[----:B------:R-:W-:Y:S02]  /*5e80*/  @!UP0 UIMAD UR6, UR9, UR39, UR5 ;  /* 0x00000027090682a4 */ /* 0x000fe4000f8e0205 */
[----:B------:R-:W-:Y:S02]  /*5e90*/  UIMAD UR14, UR15, UR4, UR14 ;  /* 0x000000040f0e72a4 */ /* 0x000fe4000f8e020e */
[----:B------:R-:W-:Y:S01]  /*5ea0*/  UIMAD UR13, UR34, UR7, UR13 ;  /* 0x00000007220d72a4 */ /* 0x000fe2000f8e020d */
[----:B------:R-:W-:Y:S02]  /*5eb0*/  @!UP0 UMOV UR5, UR8 ;  /* 0x0000000800058c82 */ /* 0x000fe40008000000 */
[----:B------:R-:W-:Y:S02]  /*5ec0*/  UIMAD UR14, UR5, UR15, UR14 ;  /* 0x0000000f050e72a4 */ /* 0x000fe4000f8e020e */
[----:B------:R-:W-:Y:S11]  /*5ed0*/  UIMAD UR13, UR6, UR34, UR13 ;  /* 0x00000022060d72a4 */ /* 0x000ff6000f8e020d */
[----:B------:R-:W-:Y:S01]  /*5ee0*/  @!UPT UIADD3 URZ, UPT, UPT, URZ, URZ, URZ ;  /* 0x000000fffffff290 */ /* 0x000fe2000fffe0ff */
.L_x_91:
[----:B------:R-:W3:Y:S01]  /*5ef0*/  @!UP3 LDCU.128 UR20, c[0x0][0xf10] ;  /* 0x0001e200ff14b7ac */ /* 0x000ee20008000c00 */
[----:B------:R-:W-:Y:S04]  /*5f00*/  ISETP.NE.U32.AND P0, PT, RZ, UR30, PT ;  /* 0x0000001eff007c0c */ /* 0x000fe8000bf05070 */
[----:B------:R-:W-:Y:S01]  /*5f10*/  ISETP.NE.AND.EX P0, PT, RZ, UR31, PT, P0 ;  /* 0x0000001fff007c0c */ /* 0x000fe2000bf05300 */
[----:B------:R-:W4:Y:S01]  /*5f20*/  @!UP3 LDCU UR5, c[0x0][0xf0c] ;  /* 0x0001e180ff05b7ac */ /* 0x000f220008000800 */
[----:B------:R-:W-:Y:S02]  /*5f30*/  USHF.L.U32 UR11, UR26, 0x7, URZ ;  /* 0x000000071a0b7899 */ /* 0x000fe400080006ff */
[----:B------:R-:W-:Y:S02]  /*5f40*/  USHF.L.U32 UR10, UR28, 0x6, URZ ;  /* 0x000000061c0a7899 */ /* 0x000fe400080006ff */
[----:B---3--:R-:W-:Y:S07]  /*5f50*/  UIMAD.WIDE.U32 UR6, UR14, UR20, URZ ;  /* 0x000000140e0672a5 */ /* 0x008fee000f8e00ff */
[----:B------:R-:W-:Y:S01]  /*5f60*/  @!UP3 UMOV UR4, UR7 ;  /* 0x000000070004bc82 */ /* 0x000fe20008000000 */
[----:B----4-:R-:W-:Y:S02]  /*5f70*/  @!UP3 UISETP.NE.AND UP0, UPT, UR5, 0x1, UPT ;  /* 0x000000010500b88c */ /* 0x010fe4000bf05270 */
[----:B------:R-:W-:Y:S02]  /*5f80*/  @!UP3 USHF.R.U32.HI UR4, URZ, UR21, UR4 ;  /* 0x00000015ff04b299 */ /* 0x000fe40008011604 */
[----:B------:R-:W-:Y:S02]  /*5f90*/  UIMAD.WIDE.U32 UR6, UR13, UR23, URZ ;  /* 0x000000170d0672a5 */ /* 0x000fe4000f8e00ff */
[----:B------:R-:W-:Y:S02]  /*5fa0*/  @!UP3 USEL UR8, UR14, UR4, !UP0 ;  /* 0x000000040e08b287 */ /* 0x000fe4000c000000 */
[----:B------:R-:W-:Y:S03]  /*5fb0*/  @!UP3 UISETP.NE.AND UP0, UPT, UR22, 0x1, UPT ;  /* 0x000000011600b88c */ /* 0x000fe6000bf05270 */
[----:B------:R-:W-:Y:S02]  /*5fc0*/  @!UP3 UMOV UR6, UR7 ;  /* 0x000000070006bc82 */ /* 0x000fe40008000000 */
[----:B------:R-:W3:Y:S02]  /*5fd0*/  @!UP3 LDCU UR4, c[0x0][0xf20] ;  /* 0x0001e400ff04b7ac */ /* 0x000ee40008000800 */
[----:B---3--:R-:W-:Y:S04]  /*5fe0*/  @!UP3 USHF.R.U32.HI UR6, URZ, UR4, UR6 ;  /* 0x00000004ff06b299 */ /* 0x008fe80008011606 */
[----:B------:R-:W-:Y:S04]  /*5ff0*/  @!UP3 USEL UR6, UR13, UR6, !UP0 ;  /* 0x000000060d06b287 */ /* 0x000fe8000c000000 */
[----:B------:R-:W-:Y:S02]  /*6000*/  @!UP3 UIADD3 UR4, UPT, UPT, -UR8, UR6, URZ ;  /* 0x000000060804b290 */ /* 0x000fe4000fffe1ff */
[----:B------:R-:W-:Y:S02]  /*6010*/  @!UP3 UIADD3 UR6, UPT, UPT, UR8, -UR6, URZ ;  /* 0x800000060806b290 */ /* 0x000fe4000fffe0ff */
[----:B------:R-:W-:Y:S02]  /*6020*/  @!UP3 UIMAD UR14, UR4, UR5, UR14 ;  /* 0x00000005040eb2a4 */ /* 0x000fe4000f8e020e */
[----:B------:R-:W-:Y:S01]  /*6030*/  @!UP3 UIMAD UR13, UR6, UR22, UR13 ;  /* 0x00000016060db2a4 */ /* 0x000fe2000f8e020d */
[----:B------:R-:W-:Y:S11]  /*6040*/  BRA.U UP4, `(.L_x_92) ;  /* 0x0000000104107547 */ /* 0x000ff6000b800000 */
[----:B--2---:R-:W-:Y:S04]  /*6050*/  MOV R0, UR58 ;  /* 0x0000003a00007c02 */ /* 0x004fe80008000f00 */
[----:B------:R-:W-:Y:S04]  /*6060*/  SHF.L.U32 R5, R0, 0x1f, RZ ;  /* 0x0000001f00057819 */ /* 0x000fe800000006ff */
[----:B------:R-:W2:Y:S02]  /*6070*/  SYNCS.PHASECHK.TRANS64.TRYWAIT P1, [UR24+0x78], R5 ;  /* 0x00007805ff0075a7 */ /* 0x000ea40008021118 */
[----:B--2---:R-:W-:Y:S05]  /*6080*/  @!P1 BRA `(.L_x_93) ;  /* 0x0000003c007c9947 */ /* 0x004fea0003800000 */
.L_x_92:
[----:B------:R-:W-:Y:S05]  /*6090*/  BRA.U !UP6, `(.L_x_94) ;  /* 0x000000010e387547 */ /* 0x000fea000b800000 */
[----:B------:R-:W-:Y:S01]  /*60a0*/  UPLOP3.LUT UP1, UPT, UPT, UPT, UP5, 0x80, 0x8 ;  /* 0x000000000008789c */ /* 0x000fe20003f2f050 */
[----:B--2---:R-:W-:Y:S01]  /*60b0*/  HFMA2 R0, -RZ, RZ, 0, 5.9604644775390625e-08 ;  /* 0x00000001ff007431 */ /* 0x004fe200000001ff */
[----:B------:R-:W2:Y:S01]  /*60c0*/  LDCU.64 UR8, c[0x0][0x358] ;  /* 0x00006b00ff0877ac */ /* 0x000ea20008000a00 */
[----:B------:R-:W-:Y:S03]  /*60d0*/  IMAD.MOV.U32 R84, RZ, RZ, 0x1 ;  /* 0x00000001ff547424 */ /* 0x000fe600078e00ff */
[----:B------:R-:W-:Y:S05]  /*60e0*/  PLOP3.LUT P1, PT, PT, PT, UP1, 0x80, 0x8 ;  /* 0x000000000008781c */ /* 0x000fea0003f2f018 */
[----:B------:R-:W3:Y:S01]  /*60f0*/  @UP1 LDCU.64 UR4, c[0x0][0xc88] ;  /* 0x00019100ff0417ac */ /* 0x000ee20008000a00 */
[----:B------:R-:W-:Y:S07]  /*6100*/  @UP1 UIMAD UR6, UR52, UR30, URZ ;  /* 0x0000001e340612a4 */ /* 0x000fee000f8e02ff */
[----:B------:R-:W-:Y:S01]  /*6110*/  @!P1 PRMT R84, R0, 0x7610, R84 ;  /* 0x0000761000549816 */ /* 0x000fe20000000054 */
[----:B---3--:R-:W-:Y:S06]  /*6120*/  @UP1 UIMAD.WIDE UR4, UR6, 0x4, UR4 ;  /* 0x00000004060418a5 */ /* 0x008fec000f8e0204 */
[----:B------:R-:W-:Y:S01]  /*6130*/  IMAD.U32 R4, RZ, RZ, UR4 ;  /* 0x00000004ff047e24 */ /* 0x000fe2000f8e00ff */
[----:B------:R-:W-:Y:S04]  /*6140*/  MOV R5, UR5 ;  /* 0x0000000500057c02 */ /* 0x000fe80008000f00 */
[----:B------:R-:W3:Y:S01]  /*6150*/  @!UP1 LDCU UR4, c[0x0][0xc80] ;  /* 0x00019000ff0497ac */ /* 0x000ee20008000800 */
[----:B--2--5:R4:W5:Y:S02]  /*6160*/  @P1 LDG.E R41, desc[UR8][R4.64] ;  /* 0x0000000804291981 */ /* 0x024964000c1e1900 */
[----:B---34-:R-:W-:Y:S07]  /*6170*/  @!P1 IMAD.U32 R41, RZ, RZ, UR4 ;  /* 0x00000004ff299e24 */ /* 0x018fee000f8e00ff */
.L_x_94:
[----:B-----5:R-:W-:Y:S01]  /*6180*/  @!P0 FSETP.EQ.AND P2, PT, R41, RZ, PT ;  /* 0x000000ff2900820b */ /* 0x020fe20003f42000 */
[----:B------:R-:W-:Y:S01]  /*6190*/  @!UPT UIADD3 URZ, UPT, UPT, URZ, URZ, URZ ;  /* 0x000000fffffff290 */ /* 0x000fe2000fffe0ff */
[----:B------:R-:W-:Y:S11]  /*61a0*/  @!P0 BRA `(.L_x_95) ;  /* 0x0000000000148947 */ /* 0x000ff60003800000 */
[----:B------:R-:W-:Y:S02]  /*61b0*/  LOP3.LUT P0, RZ, R84, 0xff, RZ, 0xc0, !PT ;  /* 0x000000ff54ff7812 */ /* 0x000fe4000780c0ff */
[----:B------:R-:W-:Y:S04]  /*61c0*/  PLOP3.LUT P2, PT, PT, PT, UP1, 0x80, 0x8 ;  /* 0x000000000008781c */ /* 0x000fe80003f4f018 */
[----:B------:R-:W-:Y:S07]  /*61d0*/  PLOP3.LUT P2, PT, P2, PT, PT, 0x8, 0x80 ;  /* 0x000000000080781c */ /* 0x000fee000174e170 */
[----:B------:R-:W-:Y:S11]  /*61e0*/  @P0 FSETP.EQ.AND P2, PT, R41, RZ, PT ;  /* 0x000000ff2900020b */ /* 0x000ff60003f42000 */
[----:B------:R-:W-:Y:S02]  /*61f0*/  @!UPT UIADD3 URZ, UPT, UPT, URZ, URZ, URZ ;  /* 0x000000fffffff290 */ /* 0x000fe4000fffe0ff */
.L_x_95:
[----:B------:R-:W-:Y:S01]  /*6200*/  ULEA UR4, UR25, UR24, 0x3 ;  /* 0x0000001819047291 */ /* 0x000fe2000f8e18ff */
[----:B--2---:R-:W-:Y:S02]  /*6210*/  SHF.L.U32 R5, R11, 0x1f, RZ ;  /* 0x0000001f0b057819 */ /* 0x004fe400000006ff */
[----:B------:R-:W-:Y:S04]  /*6220*/  ELECT P1, URZ, PT ;  /* 0x0000000000ff782f */ /* 0x000fe80003820000 */
[----:B------:R-:W-:Y:S02]  /*6230*/  PLOP3.LUT P1, PT, P2, P1, PT, 0xf2, 0x2f ;  /* 0x00000000002f781c */ /* 0x000fe40001723e72 */
[----:B------:R-:W2:Y:S02]  /*6240*/  SYNCS.PHASECHK.TRANS64.TRYWAIT P0, [UR4+0x58], R5 ;  /* 0x00005805ff0075a7 */ /* 0x000ea40008001104 */
[----:B--2---:R-:W-:Y:S09]  /*6250*/  @!P0 BRA `(.L_x_96) ;  /* 0x0000003c00208947 */ /* 0x004ff20003800000 */
.L_x_166:
[----:B------:R-:W-:Y:S01]  /*6260*/  VOTEU.ALL UP0, P1 ;  /* 0x0000000000ff7886 */ /* 0x000fe20000800000 */
[----:B------:R-:W-:Y:S01]  /*6270*/  @!P1 IADD3 R4, P0, PT, R12, 0x980, RZ ;  /* 0x000009800c049810 */ /* 0x000fe20007f1e0ff */
[----:B------:R-:W-:Y:S01]  /*6280*/  UIADD3 UR9, UPT, UPT, UR4, 0x40, URZ ;  /* 0x0000004004097890 */ /* 0x000fe2000fffe0ff */
[----:B------:R-:W-:Y:S01]  /*6290*/  R2UR UR21, R88 ;  /* 0x00000000581572ca */ /* 0x000fe200000e0000 */
[----:B------:R-:W-:Y:S01]  /*62a0*/  UMOV UR22, 0x0 ;  /* 0x0000000000167882 */ /* 0x000fe20000000000 */
[----:B------:R-:W-:Y:S01]  /*62b0*/  @!UP0 ULEA UR5, UR25, UR24, 0xd ;  /* 0x0000001819058291 */ /* 0x000fe2000f8e68ff */
[----:B------:R-:W-:Y:S01]  /*62c0*/  @!P1 IMAD.X R2, RZ, RZ, R13, P0 ;  /* 0x000000ffff029224 */ /* 0x000fe200000e060d */
[----:B------:R-:W-:Y:S01]  /*62d0*/  @!P1 R2UR UR7, R4 ;  /* 0x00000000040792ca */ /* 0x000fe200000e0000 */
[----:B------:R-:W-:Y:S01]  /*62e0*/  UMOV UR23, 0x10000000 ;  /* 0x1000000000177882 */ /* 0x000fe20000000000 */
[----:B------:R-:W-:Y:S01]  /*62f0*/  @!UP0 UIADD3 UR8, UPT, UPT, UR5, 0x200, URZ ;  /* 0x0000020005088890 */ /* 0x000fe2000fffe0ff */
[----:B------:R-:W-:Y:S01]  /*6300*/  VIADD R10, R10, 0x1 ;  /* 0x000000010a0a7836 */ /* 0x000fe20000000000 */
[----:B------:R-:W-:Y:S01]  /*6310*/  UIADD3 UR5, UPT, UPT, UR25, 0x1, URZ ;  /* 0x0000000119057890 */ /* 0x000fe2000fffe0ff */
[----:B------:R-:W-:Y:S03]  /*6320*/  UMOV UR12, UR52 ;  /* 0x00000034000c7c82 */ /* 0x000fe60008000000 */
[----:B------:R-:W-:Y:S04]  /*6330*/  UISETP.NE.AND UP0, UPT, UR5, 0x3, UPT ;  /* 0x000000030500788c */ /* 0x000fe8000bf05270 */
[----:B------:R-:W-:Y:S01]  /*6340*/  USEL UR6, UR5, URZ, UP0 ;  /* 0x000000ff05067287 */ /* 0x000fe20008000000 */
[----:B------:R-:W-:Y:S01]  /*6350*/  @!P1 R2UR UR5, R2 ;  /* 0x00000000020592ca */ /* 0x000fe200000e0000 */
[----:B------:R-:W-:Y:S01]  /*6360*/  IMAD.U32 R4, RZ, RZ, UR7 ;  /* 0x00000007ff047e24 */ /* 0x000fe2000f8e00ff */
[----:B------:R-:W-:Y:S01]  /*6370*/  USEL UR20, URZ, 0x1, UP0 ;  /* 0x00000001ff147887 */ /* 0x000fe20008000000 */
[----:B------:R-:W-:Y:S01]  /*6380*/  @!P1 IMAD.MOV.U32 R2, RZ, RZ, 0x2000 ;  /* 0x00002000ff029424 */ /* 0x000fe200078e00ff */
[----:B------:R-:W-:Y:S01]  /*6390*/  VOTEU.ALL UP0, P1 ;  /* 0x0000000000ff7886 */ /* 0x000fe20000800000 */
[----:B------:R-:W-:Y:S01]  /*63a0*/  UPRMT UR7, UR21, 0x654, UR9 ;  /* 0x0000065415077896 */ /* 0x000fe20008000009 */
[----:B------:R-:W-:Y:S02]  /*63b0*/  @!P1 R2UR UR18, R4 ;  /* 0x00000000041292ca */ /* 0x000fe400000e0000 */
[----:B------:R-:W-:Y:S04]  /*63c0*/  LOP3.LUT R11, R11, UR20, RZ, 0x3c, !PT ;  /* 0x000000140b0b7c12 */ /* 0x000fe8000f8e3cff */
[----:B--2---:R-:W-:Y:S01]  /*63d0*/  SHF.L.U32 R0, R11, 0x1f, RZ ;  /* 0x0000001f0b007819 */ /* 0x004fe200000006ff */
[----:B------:R-:W-:Y:S01]  /*63e0*/  IMAD.U32 R5, RZ, RZ, UR5 ;  /* 0x00000005ff057e24 */ /* 0x000fe2000f8e00ff */
[----:B------:R-:W-:Y:S04]  /*63f0*/  ULEA UR5, UR6, UR24, 0x3 ;  /* 0x0000001806057291 */ /* 0x000fe8000f8e18ff */
[----:B------:R-:W-:Y:S11]  /*6400*/  @!P1 R2UR UR19, R5 ;  /* 0x00000000051392ca */ /* 0x000ff600000e0000 */
[----:B------:R-:W-:Y:S02]  /*6410*/  @!UPT UIADD3 URZ, UPT, UPT, URZ, URZ, URZ ;  /* 0x000000fffffff290 */ /* 0x000fe4000fffe0ff */
[----:B------:R2:W-:Y:S01]  /*6420*/  @!UP0 UTMALDG.3D [UR8], [UR18], desc[UR22] ;  /* 0x00001608120085b4 */ /* 0x0005e20008011000 */
[----:B------:R2:W-:Y:S01]  /*6430*/  @!P1 SYNCS.ARRIVE.TRANS64.RED.A0TR RZ, [UR4+0x40], R2 ;  /* 0x00004002ffff99a7 */ /* 0x0005e20008300404 */
[----:B------:R-:W-:Y:S01]  /*6440*/  SYNCS.ARRIVE.TRANS64.RED.A1T0 RZ, [UR7], RZ ;  /* 0x000000ffffff79a7 */ /* 0x000fe20008100407 */
[----:B------:R-:W3:Y:S02]  /*6450*/  SYNCS.PHASECHK.TRANS64.TRYWAIT P0, [UR5+0x58], R0 ;  /* 0x00005800ff0075a7 */ /* 0x000ee40008001105 */
[----:B--23--:R-:W-:Y:S05]  /*6460*/  @!P0 BRA `(.L_x_97) ;  /* 0x0000003800b48947 */ /* 0x00cfea0003800000 */
.L_x_168:
[----:B------:R-:W-:Y:S01]  /*6470*/  UIADD3 UR9, UPT, UPT, UR5, 0x40, URZ ;  /* 0x0000004005097890 */ /* 0x000fe2000fffe0ff */
[----:B------:R-:W-:Y:S01]  /*6480*/  R2UR UR23, R88 ;  /* 0x00000000581772ca */ /* 0x000fe200000e0000 */
[----:B------:R-:W-:Y:S01]  /*6490*/  UPLOP3.LUT UP4, UPT, UPT, UPT, UPT, 0x80, 0x8 ;  /* 0x000000000008789c */ /* 0x000fe20003f8f070 */
[----:B------:R-:W-:Y:S01]  /*64a0*/  @!P1 IADD3 R2, P0, PT, R12, 0x980, RZ ;  /* 0x000009800c029810 */ /* 0x000fe20007f1e0ff */
[----:B------:R-:W-:Y:S01]  /*64b0*/  UMOV UR20, 0x0 ;  /* 0x0000000000147882 */ /* 0x000fe20000000000 */
[----:B------:R-:W-:Y:S01]  /*64c0*/  UMOV UR21, 0x10000000 ;  /* 0x1000000000157882 */ /* 0x000fe20000000000 */
[----:B------:R-:W-:Y:S01]  /*64d0*/  UMOV UR12, UR52 ;  /* 0x00000034000c7c82 */ /* 0x000fe20008000000 */
[----:B------:R-:W-:Y:S01]  /*64e0*/  VOTEU.ALL UP0, P1 ;  /* 0x0000000000ff7886 */ /* 0x000fe20000800000 */
[----:B--2---:R-:W-:Y:S01]  /*64f0*/  @!P1 IMAD.X R0, RZ, RZ, R13, P0 ;  /* 0x000000ffff009224 */ /* 0x004fe200000e060d */
[----:B------:R-:W-:Y:S01]  /*6500*/  R2UR UR22, R86 ;  /* 0x00000000561672ca */ /* 0x000fe200000e0000 */
[----:B------:R-:W-:Y:S01]  /*6510*/  UMOV UR52, UR27 ;  /* 0x0000001b00347c82 */ /* 0x000fe20008000000 */
[----:B------:R-:W-:Y:S01]  /*6520*/  R2UR UR19, R87 ;  /* 0x00000000571372ca */ /* 0x000fe200000e0000 */
[----:B------:R-:W-:Y:S01]  /*6530*/  @!UP0 ULEA UR4, UR6, UR24, 0xd ;  /* 0x0000001806048291 */ /* 0x000fe2000f8e68ff */
[C---:B------:R-:W-:Y:S01]  /*6540*/  ISETP.NE.AND P0, PT, R10.reuse, 0x2, PT ;  /* 0x000000020a00780c */ /* 0x040fe20003f05270 */
[----:B------:R-:W-:Y:S02]  /*6550*/  @!UP0 UIADD3 UR10, UPT, UPT, UR10, 0x20, URZ ;  /* 0x000000200a0a8890 */ /* 0x000fe4000fffe0ff */
[----:B------:R-:W-:Y:S01]  /*6560*/  @!UP0 UIADD3 UR8, UPT, UPT, UR4, 0x200, URZ ;  /* 0x0000020004088890 */ /* 0x000fe2000fffe0ff */
[----:B------:R-:W-:Y:S01]  /*6570*/  SEL R10, R10, RZ, P0 ;  /* 0x000000ff0a0a7207 */ /* 0x000fe20000000000 */
[----:B------:R-:W-:Y:S01]  /*6580*/  UIADD3 UR4, UPT, UPT, UR6, 0x1, URZ ;  /* 0x0000000106047890 */ /* 0x000fe2000fffe0ff */
[----:B------:R-:W-:Y:S03]  /*6590*/  @!P1 R2UR UR6, R2 ;  /* 0x00000000020692ca */ /* 0x000fe600000e0000 */
[----:B------:R-:W-:Y:S02]  /*65a0*/  UISETP.NE.AND UP0, UPT, UR4, 0x3, UPT ;  /* 0x000000030400788c */ /* 0x000fe4000bf05270 */
[----:B------:R-:W-:Y:S02]  /*65b0*/  UIADD3 UR28, UPT, UPT, UR13, UR22, URZ ;  /* 0x000000160d1c7290 */ /* 0x000fe4000fffe0ff */
[----:B------:R-:W-:Y:S01]  /*65c0*/  USEL UR25, UR4, URZ, UP0 ;  /* 0x000000ff04197287 */ /* 0x000fe20008000000 */
[----:B------:R-:W-:Y:S01]  /*65d0*/  @!P1 R2UR UR4, R0 ;  /* 0x00000000000492ca */ /* 0x000fe200000e0000 */
[----:B------:R-:W-:Y:S01]  /*65e0*/  USEL UR18, URZ, 0x1, UP0 ;  /* 0x00000001ff127887 */ /* 0x000fe20008000000 */
[----:B------:R-:W-:Y:S01]  /*65f0*/  SEL R0, RZ, 0x1, P0 ;  /* 0x00000001ff007807 */ /* 0x000fe20000000000 */
[----:B------:R-:W-:Y:S01]  /*6600*/  VOTEU.ALL UP0, P1 ;  /* 0x0000000000ff7886 */ /* 0x000fe20000800000 */
[----:B------:R-:W-:Y:S01]  /*6610*/  UIADD3 UR26, UPT, UPT, UR14, UR19, URZ ;  /* 0x000000130e1a7290 */ /* 0x000fe2000fffe0ff */
[----:B------:R-:W-:Y:S01]  /*6620*/  IMAD.U32 R4, RZ, RZ, UR6 ;  /* 0x00000006ff047e24 */ /* 0x000fe2000f8e00ff */
[----:B------:R-:W-:Y:S02]  /*6630*/  LOP3.LUT R9, R9, R0, RZ, 0x3c, !PT ;  /* 0x0000000009097212 */ /* 0x000fe400078e3cff */
[----:B------:R-:W-:Y:S02]  /*6640*/  LOP3.LUT R11, R11, UR18, RZ, 0x3c, !PT ;  /* 0x000000120b0b7c12 */ /* 0x000fe4000f8e3cff */
[----:B------:R-:W-:Y:S03]  /*6650*/  @!P1 R2UR UR6, R4 ;  /* 0x00000000040692ca */ /* 0x000fe600000e0000 */
[----:B------:R-:W-:Y:S01]  /*6660*/  IMAD.U32 R5, RZ, RZ, UR4 ;  /* 0x00000004ff057e24 */ /* 0x000fe2000f8e00ff */
[----:B------:R-:W-:Y:S04]  /*6670*/  UPRMT UR4, UR23, 0x654, UR9 ;  /* 0x0000065417047896 */ /* 0x000fe80008000009 */
[----:B------:R-:W-:Y:S11]  /*6680*/  @!P1 R2UR UR7, R5 ;  /* 0x00000000050792ca */ /* 0x000ff600000e0000 */
[----:B------:R-:W-:Y:S02]  /*6690*/  @!UPT UIADD3 URZ, UPT, UPT, URZ, URZ, URZ ;  /* 0x000000fffffff290 */ /* 0x000fe4000fffe0ff */
[----:B------:R2:W-:Y:S01]  /*66a0*/  @!UP0 UTMALDG.3D [UR8], [UR6], desc[UR20] ;  /* 0x00001408060085b4 */ /* 0x0005e20008011000 */
[----:B------:R2:W-:Y:S01]  /*66b0*/  @!P1 SYNCS.ARRIVE.TRANS64.RED.A0TR RZ, [UR5+0x40], R3 ;  /* 0x00004003ffff99a7 */ /* 0x0005e20008300405 */
[----:B------:R-:W-:Y:S01]  /*66c0*/  SYNCS.ARRIVE.TRANS64.RED.A1T0 RZ, [UR4], RZ ;  /* 0x000000ffffff79a7 */ /* 0x000fe20008100404 */
[----:B------:R-:W-:Y:S05]  /*66d0*/  BRA.U UP2, `(.L_x_98) ;  /* 0xfffffff102c87547 */ /* 0x000fea000b83ffff */
[----:B------:R-:W-:Y:S01]  /*66e0*/  UIADD3 UR24, UPT, UPT, UR24, 0x58, URZ ;  /* 0x0000005818187890 */ /* 0x000fe2000fffe0ff */
[----:B--2---:R-:W-:-:S03]  /*66f0*/  SHF.L.U32 R3, R11, 0x1f, RZ ;  /* 0x0000001f0b037819 */ /* 0x004fc600000006ff */
[----:B------:R-:W-:-:S09]  /*6700*/  ULEA UR4, UR25, UR24, 0x3 ;  /* 0x0000001819047291 */ /* 0x000fd2000f8e18ff */
[----:B------:R-:W2:Y:S02]  /*6710*/  SYNCS.PHASECHK.TRANS64.TRYWAIT P0, [UR4], R3 ;  /* 0x00000003ff0075a7 */ /* 0x000ea40008001104 */
[----:B--2---:R-:W-:Y:S05]  /*6720*/  @!P0 BRA `(.L_x_99) ;  /* 0x00000038001c8947 */ /* 0x004fea0003800000 */
.L_x_170:
[----:B------:R-:W-:-:S04]  /*6730*/  UIADD3 UR4, UPT, UPT, UR25, 0x1, URZ ;  /* 0x0000000119047890 */ /* 0x000fc8000fffe0ff */
[----:B------:R-:W-:-:S04]  /*6740*/  UISETP.NE.AND UP0, UPT, UR4, 0x3, UPT ;  /* 0x000000030400788c */ /* 0x000fc8000bf05270 */
[----:B------:R-:W-:Y:S02]  /*6750*/  USEL UR6, URZ, 0x1, UP0 ;  /* 0x00000001ff067887 */ /* 0x000fe40008000000 */
[----:B------:R-:W-:-:S04]  /*6760*/  USEL UR4, UR4, URZ, UP0 ;  /* 0x000000ff04047287 */ /* 0x000fc80008000000 */
[----:B------:R-:W-:Y:S01]  /*6770*/  ULEA UR5, UR4, UR24, 0x3 ;  /* 0x0000001804057291 */ /* 0x000fe2000f8e18ff */
[----:B------:R-:W-:-:S04]  /*6780*/  LOP3.LUT R11, R11, UR6, RZ, 0x3c, !PT ;  /* 0x000000060b0b7c12 */ /* 0x000fc8000f8e3cff */
[----:B--2---:R-:W-:-:S04]  /*6790*/  SHF.L.U32 R3, R11, 0x1f, RZ ;  /* 0x0000001f0b037819 */ /* 0x004fc800000006ff */
[----:B------:R-:W2:Y:S02]  /*67a0*/  SYNCS.PHASECHK.TRANS64.TRYWAIT P0, [UR5], R3 ;  /* 0x00000003ff0075a7 */ /* 0x000ea40008001105 */
[----:B--2---:R-:W-:Y:S05]  /*67b0*/  @!P0 BRA `(.L_x_100) ;  /* 0x0000003800108947 */ /* 0x004fea0003800000 */
.L_x_172:
[----:B------:R-:W-:-:S04]  /*67c0*/  UIADD3 UR4, UPT, UPT, UR4, 0x1, URZ ;  /* 0x0000000104047890 */ /* 0x000fc8000fffe0ff */
[----:B------:R-:W-:-:S04]  /*67d0*/  UISETP.NE.AND UP0, UPT, UR4, 0x3, UPT ;  /* 0x000000030400788c */ /* 0x000fc8000bf05270 */
[----:B------:R-:W-:Y:S02]  /*67e0*/  USEL UR5, URZ, 0x1, UP0 ;  /* 0x00000001ff057887 */ /* 0x000fe40008000000 */
[----:B------:R-:W-:-:S04]  /*67f0*/  USEL UR4, UR4, URZ, UP0 ;  /* 0x000000ff04047287 */ /* 0x000fc80008000000 */
[----:B------:R-:W-:Y:S01]  /*6800*/  ULEA UR4, UR4, UR24, 0x3 ;  /* 0x0000001804047291 */ /* 0x000fe2000f8e18ff */
[----:B--2---:R-:W-:-:S04]  /*6810*/  LOP3.LUT R3, R11, UR5, RZ, 0x3c, !PT ;  /* 0x000000050b037c12 */ /* 0x004fc8000f8e3cff */
[----:B------:R-:W-:Y:S01]  /*6820*/  SHF.L.U32 R3, R3, 0x1f, RZ ;  /* 0x0000001f03037819 */ /* 0x000fe200000006ff */
[----:B------:R-:W-:-:S07]  /*6830*/  IMAD.U32 R0, RZ, RZ, UR4 ;  /* 0x00000004ff007e24 */ /* 0x000fce000f8e00ff */
.L_x_101:
[----:B--2---:R2:W3:Y:S02]  /*6840*/  SYNCS.PHASECHK.TRANS64.TRYWAIT P0, [R0+URZ], R3 ;  /* 0x00000003000075a7 */ /* 0x0044e400080011ff */
[----:B---3--:R-:W-:Y:S05]  /*6850*/  @!P0 NANOSLEEP.SYNCS 0x989680 ;  /* 0x009896800000895d */ /* 0x008fea0003900000 */
[----:B------:R-:W3:Y:S02]  /*6860*/  @!P0 SYNCS.PHASECHK.TRANS64 P0, [R0+URZ], R3 ;  /* 0x00000003000085a7 */ /* 0x000ee400080010ff */
[----:B-1-3--:R-:W-:Y:S05]  /*6870*/  @P0 EXIT ;  /* 0x000000000000094d */ /* 0x00afea0003800000 */
[----:B------:R-:W-:Y:S05]  /*6880*/  BRA `(.L_x_101) ;  /* 0xfffffffc00ec7947 */ /* 0x000fea000383ffff */
.L_x_89:
[----:B------:R-:W-:-:S06]  /*6890*/  UISETP.GE.AND UP0, UPT, UR18, 0x4, UPT ;  /* 0x000000041200788c */ /* 0x000fcc000bf06270 */
[----:B------:R-:W-:-:S13]  /*68a0*/  PLOP3.LUT P0, PT, PT, PT, UP0, 0x80, 0x8 ;  /* 0x000000000008781c */ /* 0x000fda0003f0f008 */
[----:B-1----:R-:W-:Y:S05]  /*68b0*/  @!P0 EXIT ;  /* 0x000000000000894d */ /* 0x002fea0003800000 */
[----:B------:R-:W-:Y:S01]  /*68c0*/  BAR.SYNC.DEFER_BLOCKING 0x6, 0xa0 ;  /* 0x0182800000007b1d */ /* 0x000fe20000010000 */
[----:B------:R-:W-:Y:S01]  /*68d0*/  R2UR UR4, R88 ;  /* 0x00000000580472ca */ /* 0x000fe200000e0000 */
[C---:B------:R-:W-:Y:S01]  /*68e0*/  IMAD.SHL.U32 R3, R93.reuse, 0x20, RZ ;  /* 0x000000205d037824 */ /* 0x040fe200078e00ff */
[C---:B------:R-:W-:Y:S01]  /*68f0*/  LOP3.LUT R94, R93.reuse, 0x2, RZ, 0xc0, !PT ;  /* 0x000000025d5e7812 */ /* 0x040fe200078ec0ff */
[C---:B------:R-:W-:Y:S01]  /*6900*/  IMAD.SHL.U32 R98, R93.reuse, 0x4, RZ ;  /* 0x000000045d627824 */ /* 0x040fe200078e00ff */
[----:B------:R-:W-:Y:S01]  /*6910*/  LOP3.LUT R99, R93, 0x60, RZ, 0xc0, !PT ;  /* 0x000000605d637812 */ /* 0x000fe200078ec0ff */
[----:B------:R-:W-:Y:S02]  /*6920*/  UMOV UR46, 0x400 ;  /* 0x00000400002e7882 */ /* 0x000fe40000000000 */
[----:B------:R-:W1:Y:S01]  /*6930*/  LDC.64 R78, c[0x0][0xcb0] ;  /* 0x00032c00ff4e7b82 */ /* 0x000e620000000a00 */
[----:B------:R-:W-:Y:S01]  /*6940*/  LOP3.LUT R5, R3, 0xc0, RZ, 0xc0, !PT ;  /* 0x000000c003057812 */ /* 0x000fe200078ec0ff */
[C---:B------:R-:W-:Y:S01]  /*6950*/  IMAD.U32 R37, R93.reuse, 0x10000, RZ ;  /* 0x000100005d257824 */ /* 0x040fe200078e00ff */
[----:B------:R-:W-:Y:S01]  /*6960*/  LOP3.LUT R93, R93, 0x4, RZ, 0xc0, !PT ;  /* 0x000000045d5d7812 */ /* 0x000fe200078ec0ff */
[----:B------:R-:W-:Y:S01]  /*6970*/  HFMA2 R92, -RZ, RZ, 0, 0 ;  /* 0x00000000ff5c7431 */ /* 0x000fe200000001ff */
[----:B------:R-:W-:Y:S01]  /*6980*/  LOP3.LUT R98, R5, 0x18, R98, 0xf8, !PT ;  /* 0x0000001805627812 */ /* 0x000fe200078ef862 */
[----:B------:R-:W-:Y:S01]  /*6990*/  IMAD.MOV.U32 R36, RZ, RZ, RZ ;  /* 0x000000ffff247224 */ /* 0x000fe200078e00ff */
[----:B------:R-:W-:Y:S01]  /*69a0*/  ULEA UR46, UR4, UR46, 0x18 ;  /* 0x0000002e042e7291 */ /* 0x000fe2000f8ec0ff */
[----:B------:R-:W2:Y:S01]  /*69b0*/  LDC.64 R76, c[0x0][0xca8] ;  /* 0x00032a00ff4c7b82 */ /* 0x000ea20000000a00 */
[----:B------:R-:W3:Y:S01]  /*69c0*/  LDCU.64 UR4, c[0x0][0xc90] ;  /* 0x00019200ff0477ac */ /* 0x000ee20008000a00 */
[----:B------:R-:W-:Y:S01]  /*69d0*/  LOP3.LUT R37, R37, 0x600000, RZ, 0xc0, !PT ;  /* 0x0060000025257812 */ /* 0x000fe200078ec0ff */
[----:B------:R-:W-:Y:S01]  /*69e0*/  IMAD.MOV.U32 R96, RZ, RZ, RZ ;  /* 0x000000ffff607224 */ /* 0x000fe200078e00ff */
[C---:B------:R-:W-:Y:S01]  /*69f0*/  IADD3 R97, PT, PT, -R93.reuse, 0x2, RZ ;  /* 0x000000025d617810 */ /* 0x040fe20007ffe1ff */
[----:B------:R-:W-:Y:S01]  /*6a00*/  IMAD.MOV.U32 R95, RZ, RZ, RZ ;  /* 0x000000ffff5f7224 */ /* 0x000fe200078e00ff */
[----:B------:R-:W-:Y:S01]  /*6a10*/  LOP3.LUT R98, R98, 0xf20, R3, 0xf8, !PT ;  /* 0x00000f2062627812 */ /* 0x000fe200078ef803 */
[----:B------:R-:W-:Y:S01]  /*6a20*/  IMAD.MOV R94, RZ, RZ, -R94 ;  /* 0x000000ffff5e7224 */ /* 0x000fe200078e0a5e */
[----:B------:R-:W-:Y:S01]  /*6a30*/  IADD3 R93, PT, PT, -R93, RZ, RZ ;  /* 0x000000ff5d5d7210 */ /* 0x000fe20007ffe1ff */
[----:B------:R-:W4:Y:S01]  /*6a40*/  LDS R0, [UR46+0x110] ;  /* 0x0001102eff007984 */ /* 0x000f220008000800 */
[----:B------:R-:W-:Y:S01]  /*6a50*/  IMAD.SHL.U32 R97, R97, 0x10, RZ ;  /* 0x0000001061617824 */ /* 0x000fe200078e00ff */
[----:B------:R-:W1:Y:S01]  /*6a60*/  LDCU UR62, c[0x0][0x370] ;  /* 0x00006e00ff3e77ac */ /* 0x000e620008000800 */
[----:B------:R-:W-:Y:S01]  /*6a70*/  UMOV UR54, 0x1 ;  /* 0x0000000100367882 */ /* 0x000fe20000000000 */
[----:B------:R-:W-:Y:S01]  /*6a80*/  UMOV UR45, URZ ;  /* 0x000000ff002d7c82 */ /* 0x000fe20008000000 */
[----:B------:R-:W1:Y:S01]  /*6a90*/  LDCU UR42, c[0x0][0xf0c] ;  /* 0x0001e180ff2a77ac */ /* 0x000e620008000800 */
[----:B---3--:R-:W-:Y:S01]  /*6aa0*/  MOV R101, UR4 ;  /* 0x0000000400657c02 */ /* 0x008fe20008000f00 */
[----:B------:R-:W-:Y:S01]  /*6ab0*/  IMAD.U32 R100, RZ, RZ, UR5 ;  /* 0x00000005ff647e24 */ /* 0x000fe2000f8e00ff */
[----:B------:R-:W-:Y:S01]  /*6ac0*/  UIADD3 UR4, UPT, UPT, UR46, 0x200, URZ ;  /* 0x000002002e047890 */ /* 0x000fe2000fffe0ff */
[----:B------:R-:W3:Y:S05]  /*6ad0*/  LDCU UR38, c[0x0][0xf30] ;  /* 0x0001e600ff2677ac */ /* 0x000eea0008000800 */
[----:B------:R-:W-:Y:S01]  /*6ae0*/  IMAD.U32 R102, RZ, RZ, UR4 ;  /* 0x00000004ff667e24 */ /* 0x000fe2000f8e00ff */
[----:B------:R-:W-:Y:S01]  /*6af0*/  LEA R98, R98, UR4, 0x1 ;  /* 0x0000000462627c11 */ /* 0x000fe2000f8e08ff */
[----:B------:R-:W1:Y:S01]  /*6b00*/  LDCU.64 UR60, c[0x0][0xc88] ;  /* 0x00019100ff3c77ac */ /* 0x000e620008000a00 */
[----:B------:R-:W1:Y:S01]  /*6b10*/  LDCU.64 UR40, c[0x0][0xf28] ;  /* 0x0001e500ff2877ac */ /* 0x000e620008000a00 */
[----:B------:R-:W1:Y:S01]  /*6b20*/  LDCU.128 UR56, c[0x0][0xf10] ;  /* 0x0001e200ff3877ac */ /* 0x000e620008000c00 */
[----:B------:R-:W1:Y:S01]  /*6b30*/  LDCU UR55, c[0x0][0x374] ;  /* 0x00006e80ff3777ac */ /* 0x000e620008000800 */
[----:B------:R-:W-:Y:S01]  /*6b40*/  UMOV UR53, URZ ;  /* 0x000000ff00357c82 */ /* 0x000fe20008000000 */
[----:B------:R-:W-:Y:S01]  /*6b50*/  UMOV UR47, URZ ;  /* 0x000000ff002f7c82 */ /* 0x000fe20008000000 */
[----:B--234-:R-:W-:-:S07]  /*6b60*/  IMAD.IADD R37, R0, 0x1, R37 ;  /* 0x0000000100257824 */ /* 0x01cfce00078e0225 */
.L_x_132:
[C---:B------:R-:W-:Y:S02]  /*6b70*/  LEA R3, R92.reuse, UR46, 0x3 ;  /* 0x0000002e5c037c11 */ /* 0x040fe4000f8e18ff */
[----:B------:R-:W-:Y:S02]  /*6b80*/  SHF.L.U32 R0, R95, 0x1f, RZ ;  /* 0x0000001f5f007819 */ /* 0x000fe400000006ff */
[----:B------:R-:W-:Y:S02]  /*6b90*/  LEA R5, R92, UR46, 0x4 ;  /* 0x0000002e5c057c11 */ /* 0x000fe4000f8e20ff */
[----:B------:R-:W2:Y:S02]  /*6ba0*/  SYNCS.PHASECHK.TRANS64.TRYWAIT P0, [R3+URZ+0x80], R0 ;  /* 0x00008000030075a7 */ /* 0x000ea400080011ff */
[----:B-12---:R-:W-:Y:S05]  /*6bb0*/  @!P0 BRA `(.L_x_102) ;  /* 0x0000003400288947 */ /* 0x006fea0003800000 */
.L_x_173:
[----:B------:R-:W3:Y:S01]  /*6bc0*/  LDS.128 R4, [R5+0xf0] ;  /* 0x0000f00005047984 */ /* 0x000ee20000000c00 */
[----:B------:R-:W-:Y:S01]  /*6bd0*/  UISETP.GE.AND UP0, UPT, UR39, 0x1, UPT ;  /* 0x000000012700788c */ /* 0x000fe2000bf06270 */
[----:B------:R-:W-:Y:S01]  /*6be0*/  @!PT LDS RZ, [RZ] ;  /* 0x00000000fffff984 */ /* 0x000fe20000000800 */
[----:B------:R-:W-:Y:S01]  /*6bf0*/  @!PT LDS RZ, [RZ] ;  /* 0x00000000fffff984 */ /* 0x000fe20000000800 */
[----:B------:R-:W-:Y:S01]  /*6c00*/  @!PT LDS RZ, [RZ] ;  /* 0x00000000fffff984 */ /* 0x000fe20000000800 */
[----:B------:R-:W-:Y:S01]  /*6c10*/  @!PT LDS RZ, [RZ] ;  /* 0x00000000fffff984 */ /* 0x000fe20000000800 */
[----:B------:R4:W-:Y:S06]  /*6c20*/  MEMBAR.ALL.CTA ;  /* 0x0000000000007992 */ /* 0x0009ec0000008000 */
[----:B----4-:R-:W4:Y:S01]  /*6c30*/  FENCE.VIEW.ASYNC.S ;  /* 0x00000000000073c6 */ /* 0x010f220000000000 */
[----:B---3--:R-:W-:Y:S11]  /*6c40*/  LOP3.LUT P0, RZ, R6, 0x1, RZ, 0xc0, !PT ;  /* 0x0000000106ff7812 */ /* 0x008ff6000780c0ff */
[----:B------:R-:W-:Y:S02]  /*6c50*/  @!UPT UIADD3 URZ, UPT, UPT, URZ, URZ, URZ ;  /* 0x000000fffffff290 */ /* 0x000fe4000fffe0ff */
[----:B----4-:R-:W-:Y:S01]  /*6c60*/  VOTEU.ANY UP1, P0 ;  /* 0x0000000000ff7886 */ /* 0x010fe20000020100 */
[----:B------:R-:W-:Y:S01]  /*6c70*/  PLOP3.LUT P0, PT, PT, PT, UP1, 0x80, 0x8 ;  /* 0x000000000008781c */ /* 0x000fe20003f0f018 */
[----:B------:R-:W-:Y:S06]  /*6c80*/  UP2UR UR4, UPR, URZ, 0x2 ;  /* 0x00000002ff047883 */ /* 0x000fec0008000000 */
[----:B------:R-:W-:Y:S06]  /*6c90*/  IMAD.U32 R103, RZ, RZ, UR4 ;  /* 0x00000004ff677e24 */ /* 0x000fec000f8e00ff */
[----:B--2---:R-:W-:Y:S02]  /*6ca0*/  @P0 SHF.R.U32.HI R0, RZ, 0x10, R5 ;  /* 0x00000010ff000819 */ /* 0x004fe40000011605 */
        /* <DEDUP_REMOVED lines=12> */
[----:B------:R-:W3:Y:S01]  /*6d70*/  LDCU UR12, c[0x0][0xf20] ;  /* 0x0001e400ff0c77ac */ /* 0x000ee20008000800 */
[----:B-1----:R-:W-:Y:S02]  /*6d80*/  UIMAD.WIDE.U32 UR4, UR55, UR59, URZ ;  /* 0x0000003b370472a5 */ /* 0x002fe4000f8e00ff */
[----:B------:R-:W-:Y:S02]  /*6d90*/  UIMAD.WIDE.U32 UR6, UR62, UR56, URZ ;  /* 0x000000383e0672a5 */ /* 0x000fe4000f8e00ff */
[----:B------:R-:W-:Y:S02]  /*6da0*/  UISETP.NE.AND UP0, UPT, UR58, 0x1, UPT ;  /* 0x000000013a00788c */ /* 0x000fe4000bf05270 */
[----:B------:R-:W-:Y:S02]  /*6db0*/  UIMAD.WIDE.U32 UR8, UR36, UR59, URZ ;  /* 0x0000003b240872a5 */ /* 0x000fe4000f8e00ff */
[----:B------:R-:W-:Y:S02]  /*6dc0*/  UIMAD.WIDE.U32 UR10, UR37, UR56, URZ ;  /* 0x00000038250a72a5 */ /* 0x000fe4000f8e00ff */
[----:B------:R-:W-:Y:S02]  /*6dd0*/  UISETP.NE.AND UP1, UPT, UR42, 0x1, UPT ;  /* 0x000000012a00788c */ /* 0x000fe4000bf25270 */
[----:B------:R-:W-:Y:S01]  /*6de0*/  UISETP.NE.AND UP2, UPT, UR39, 0x1, UPT ;  /* 0x000000012700788c */ /* 0x000fe2000bf45270 */
[----:B------:R-:W-:Y:S02]  /*6df0*/  UMOV UR4, UR5 ;  /* 0x0000000500047c82 */ /* 0x000fe40008000000 */
[----:B---3--:R-:W-:Y:S03]  /*6e00*/  USHF.R.U32.HI UR5, URZ, UR12, UR4 ;  /* 0x0000000cff057299 */ /* 0x008fe60008011604 */
[----:B------:R-:W-:Y:S02]  /*6e10*/  UMOV UR4, UR7 ;  /* 0x0000000700047c82 */ /* 0x000fe40008000000 */
[----:B------:R-:W-:Y:S02]  /*6e20*/  USHF.R.U32.HI UR7, URZ, UR57, UR4 ;  /* 0x00000039ff077299 */ /* 0x000fe40008011604 */
[----:B------:R-:W-:Y:S02]  /*6e30*/  USEL UR4, UR55, UR5, !UP0 ;  /* 0x0000000537047287 */ /* 0x000fe4000c000000 */
[----:B------:R-:W-:Y:S01]  /*6e40*/  USEL UR7, UR62, UR7, !UP1 ;  /* 0x000000073e077287 */ /* 0x000fe2000c800000 */
[----:B------:R-:W-:Y:S01]  /*6e50*/  UMOV UR5, UR9 ;  /* 0x0000000900057c82 */ /* 0x000fe20008000000 */
[----:B------:R-:W-:Y:S02]  /*6e60*/  UIMAD.WIDE.U32 UR8, UR4, UR40, URZ ;  /* 0x00000028040872a5 */ /* 0x000fe4000f8e00ff */
[----:B------:R-:W-:Y:S03]  /*6e70*/  USHF.R.U32.HI UR6, URZ, UR12, UR5 ;  /* 0x0000000cff067299 */ /* 0x000fe60008011605 */
[----:B------:R-:W-:Y:S01]  /*6e80*/  UMOV UR5, UR11 ;  /* 0x0000000b00057c82 */ /* 0x000fe20008000000 */
[----:B------:R-:W-:Y:S02]  /*6e90*/  UIMAD.WIDE.U32 UR10, UR7, UR40, URZ ;  /* 0x00000028070a72a5 */ /* 0x000fe4000f8e00ff */
[----:B------:R-:W-:Y:S02]  /*6ea0*/  USHF.R.U32.HI UR12, URZ, UR57, UR5 ;  /* 0x00000039ff0c7299 */ /* 0x000fe40008011605 */
[----:B------:R-:W-:Y:S01]  /*6eb0*/  USEL UR6, UR36, UR6, !UP0 ;  /* 0x0000000624067287 */ /* 0x000fe2000c000000 */
[----:B------:R-:W-:Y:S02]  /*6ec0*/  UMOV UR5, UR9 ;  /* 0x0000000900057c82 */ /* 0x000fe40008000000 */
[----:B------:R-:W-:Y:S01]  /*6ed0*/  UMOV UR10, UR11 ;  /* 0x0000000b000a7c82 */ /* 0x000fe20008000000 */
[----:B------:R-:W-:Y:S02]  /*6ee0*/  @UP2 USHF.R.U32.HI UR4, URZ, UR41, UR5 ;  /* 0x00000029ff042299 */ /* 0x000fe40008011605 */
[----:B------:R-:W-:Y:S02]  /*6ef0*/  @UP2 USHF.R.U32.HI UR7, URZ, UR41, UR10 ;  /* 0x00000029ff072299 */ /* 0x000fe4000801160a */
[----:B------:R-:W-:Y:S02]  /*6f00*/  UIMAD UR4, UR39, UR4, URZ ;  /* 0x00000004270472a4 */ /* 0x000fe4000f8e02ff */
[----:B------:R-:W-:Y:S02]  /*6f10*/  UIMAD.WIDE.U32 UR10, UR6, UR40, URZ ;  /* 0x00000028060a72a5 */ /* 0x000fe4000f8e00ff */
[----:B------:R-:W-:Y:S02]  /*6f20*/  USEL UR5, UR37, UR12, !UP1 ;  /* 0x0000000c25057287 */ /* 0x000fe4000c800000 */
[----:B------:R-:W-:Y:S02]  /*6f30*/  UIMAD UR8, UR39, UR7, URZ ;  /* 0x00000007270872a4 */ /* 0x000fe4000f8e02ff */
[----:B------:R-:W-:Y:S03]  /*6f40*/  UISETP.GE.AND UP0, UPT, UR6, UR4, UPT ;  /* 0x000000040600728c */ /* 0x000fe6000bf06270 */
[----:B------:R-:W-:Y:S01]  /*6f50*/  UMOV UR4, UR11 ;  /* 0x0000000b00047c82 */ /* 0x000fe20008000000 */
[----:B------:R-:W-:Y:S02]  /*6f60*/  UISETP.GE.OR UP0, UPT, UR5, UR8, UP0 ;  /* 0x000000080500728c */ /* 0x000fe40008706670 */
[----:B------:R-:W-:Y:S02]  /*6f70*/  USHF.R.U32.HI UR4, URZ, UR41, UR4 ;  /* 0x00000029ff047299 */ /* 0x000fe40008011604 */
[----:B------:R-:W-:Y:S02]  /*6f80*/  UIMAD.WIDE.U32 UR8, UR5, UR40, URZ ;  /* 0x00000028050872a5 */ /* 0x000fe4000f8e00ff */
[----:B------:R-:W-:Y:S02]  /*6f90*/  USEL UR11, UR6, UR4, !UP2 ;  /* 0x00000004060b7287 */ /* 0x000fe4000d000000 */
[----:B------:R-:W-:Y:S02]  /*6fa0*/  UIADD3 UR8, UPT, UPT, -UR5, URZ, URZ ;  /* 0x000000ff05087290 */ /* 0x000fe4000fffe1ff */
[----:B------:R-:W-:Y:S01]  /*6fb0*/  UIADD3 UR10, UPT, UPT, -UR11, URZ, URZ ;  /* 0x000000ff0b0a7290 */ /* 0x000fe2000fffe1ff */
[----:B------:R-:W-:Y:S01]  /*6fc0*/  @!UP0 UMOV UR4, UR9 ;  /* 0x0000000900048c82 */ /* 0x000fe20008000000 */
[----:B------:R-:W-:Y:S02]  /*6fd0*/  UIADD3 UR9, UPT, UPT, -UR6, URZ, URZ ;  /* 0x000000ff06097290 */ /* 0x000fe4000fffe1ff */
[----:B------:R-:W-:Y:S02]  /*6fe0*/  @!UP0 USHF.R.U32.HI UR4, URZ, UR41, UR4 ;  /* 0x00000029ff048299 */ /* 0x000fe40008011604 */
[----:B------:R-:W-:Y:S02]  /*6ff0*/  UIMAD UR10, UR39, UR10, UR6 ;  /* 0x0000000a270a72a4 */ /* 0x000fe4000f8e0206 */
[----:B------:R-:W-:Y:S04]  /*7000*/  @!UP0 USEL UR4, UR5, UR4, !UP2 ;  /* 0x0000000405048287 */ /* 0x000fe8000d000000 */
[----:B------:R-:W-:Y:S02]  /*7010*/  @!UP0 UIMAD UR10, UR7, UR10, UR4 ;  /* 0x0000000a070a82a4 */ /* 0x000fe4000f8e0204 */
[----:B------:R-:W-:Y:S02]  /*7020*/  @!UP0 UIADD3 UR11, UPT, UPT, UR11, -UR4, URZ ;  /* 0x800000040b0b8290 */ /* 0x000fe4000fffe0ff */
[----:B------:R-:W-:Y:S02]  /*7030*/  UIMAD UR7, UR42, UR8, UR37 ;  /* 0x000000082a0772a4 */ /* 0x000fe4000f8e0225 */
[----:B------:R-:W-:Y:S02]  /*7040*/  @!UP0 UIMAD UR6, UR11, UR39, UR5 ;  /* 0x000000270b0682a4 */ /* 0x000fe4000f8e0205 */
[----:B------:R-:W-:Y:S01]  /*7050*/  UIMAD UR4, UR58, UR9, UR36 ;  /* 0x000000093a0472a4 */ /* 0x000fe2000f8e0224 */
[----:B------:R-:W-:Y:S02]  /*7060*/  @!UP0 UMOV UR5, UR10 ;  /* 0x0000000a00058c82 */ /* 0x000fe40008000000 */
[----:B------:R-:W-:Y:S02]  /*7070*/  UIMAD UR37, UR5, UR42, UR7 ;  /* 0x0000002a052572a4 */ /* 0x000fe4000f8e0207 */
[----:B------:R-:W-:Y:S11]  /*7080*/  UIMAD UR36, UR6, UR58, UR4 ;  /* 0x0000003a062472a4 */ /* 0x000ff6000f8e0204 */
[----:B------:R-:W-:Y:S01]  /*7090*/  @!UPT UIADD3 URZ, UPT, UPT, URZ, URZ, URZ ;  /* 0x000000fffffff290 */ /* 0x000fe2000fffe0ff */
.L_x_103:
[----:B------:R-:W-:Y:S01]  /*70a0*/  UISETP.NE.AND UP0, UPT, UR38, 0x1, UPT ;  /* 0x000000012600788c */ /* 0x000fe2000bf05270 */
[----:B------:R-:W-:Y:S01]  /*70b0*/  R2UR UR11, R102 ;  /* 0x00000000660b72ca */ /* 0x000fe200000e0000 */
[----:B------:R-:W-:Y:S01]  /*70c0*/  USHF.L.U32 UR50, UR26, 0x7, URZ ;  /* 0x000000071a327899 */ /* 0x000fe200080006ff */
[----:B------:R-:W-:Y:S01]  /*70d0*/  IADD3 R92, PT, PT, R92, 0x1, RZ ;  /* 0x000000015c5c7810 */ /* 0x000fe20007ffe0ff */
[----:B------:R-:W-:Y:S07]  /*70e0*/  USHF.L.U32 UR49, UR28, 0x6, URZ ;  /* 0x000000061c317899 */ /* 0x000fee00080006ff */
[----:B------:R-:W3:Y:S01]  /*70f0*/  @!UP0 LDCU.128 UR12, c[0x0][0xf10] ;  /* 0x0001e200ff0c87ac */ /* 0x000ee20008000c00 */
[----:B------:R-:W4:Y:S01]  /*7100*/  @!UP0 LDCU UR5, c[0x0][0xf0c] ;  /* 0x0001e180ff0587ac */ /* 0x000f220008000800 */
[----:B------:R-:W1:Y:S01]  /*7110*/  @!UP0 LDCU UR10, c[0x0][0xf20] ;  /* 0x0001e400ff0a87ac */ /* 0x000e620008000800 */
[----:B---3--:R-:W-:Y:S02]  /*7120*/  UIMAD.WIDE.U32 UR8, UR37, UR12, URZ ;  /* 0x0000000c250872a5 */ /* 0x008fe4000f8e00ff */
[----:B------:R-:W-:Y:S02]  /*7130*/  UIMAD.WIDE.U32 UR6, UR36, UR15, URZ ;  /* 0x0000000f240672a5 */ /* 0x000fe4000f8e00ff */
[----:B------:R-:W-:Y:S03]  /*7140*/  @!UP0 UISETP.NE.AND UP1, UPT, UR14, 0x1, UPT ;  /* 0x000000010e00888c */ /* 0x000fe6000bf25270 */
[----:B------:R-:W-:Y:S01]  /*7150*/  @!UP0 UMOV UR4, UR9 ;  /* 0x0000000900048c82 */ /* 0x000fe20008000000 */
[----:B----4-:R-:W-:Y:S02]  /*7160*/  @!UP0 UISETP.NE.AND UP2, UPT, UR5, 0x1, UPT ;  /* 0x000000010500888c */ /* 0x010fe4000bf45270 */
[----:B------:R-:W-:Y:S01]  /*7170*/  @!UP0 USHF.R.U32.HI UR4, URZ, UR13, UR4 ;  /* 0x0000000dff048299 */ /* 0x000fe20008011604 */
[----:B------:R-:W-:Y:S02]  /*7180*/  @!UP0 UMOV UR6, UR7 ;  /* 0x0000000700068c82 */ /* 0x000fe40008000000 */
[----:B-1----:R-:W-:Y:S02]  /*7190*/  @!UP0 USHF.R.U32.HI UR6, URZ, UR10, UR6 ;  /* 0x0000000aff068299 */ /* 0x002fe40008011606 */
[----:B------:R-:W-:Y:S02]  /*71a0*/  @!UP0 USEL UR7, UR37, UR4, !UP2 ;  /* 0x0000000425078287 */ /* 0x000fe4000d000000 */
[----:B------:R-:W-:Y:S04]  /*71b0*/  @!UP0 USEL UR6, UR36, UR6, !UP1 ;  /* 0x0000000624068287 */ /* 0x000fe8000c800000 */
[----:B------:R-:W-:Y:S02]  /*71c0*/  @!UP0 UIADD3 UR4, UPT, UPT, -UR7, UR6, URZ ;  /* 0x0000000607048290 */ /* 0x000fe4000fffe1ff */
[----:B------:R-:W-:Y:S02]  /*71d0*/  @!UP0 UIADD3 UR6, UPT, UPT, UR7, -UR6, URZ ;  /* 0x8000000607068290 */ /* 0x000fe4000fffe0ff */
[----:B------:R-:W-:Y:S02]  /*71e0*/  @!UP0 UIMAD UR37, UR4, UR5, UR37 ;  /* 0x00000005042582a4 */ /* 0x000fe4000f8e0225 */
[----:B------:R-:W-:Y:S02]  /*71f0*/  @!UP0 UIMAD UR36, UR6, UR14, UR36 ;  /* 0x0000000e062482a4 */ /* 0x000fe4000f8e0224 */
[----:B------:R-:W-:Y:S09]  /*7200*/  ULOP3.LUT UP0, URZ, UR11, 0x1b0, URZ, 0xc0, !UPT ;  /* 0x000001b00bff7892 */ /* 0x000ff2000f80c0ff */
[----:B------:R-:W-:Y:S05]  /*7210*/  BRA.U !UP0, `(.L_x_104) ;  /* 0x00000001087c7547 */ /* 0x000fea000b800000 */
[----:B------:R-:W1:Y:S01]  /*7220*/  LDCU.64 UR8, c[0x4][0x80] ;  /* 0x01001000ff0877ac */ /* 0x000e620008000a00 */
[----:B------:R-:W-:Y:S01]  /*7230*/  MOV R2, 0x0 ;  /* 0x0000000000027802 */ /* 0x000fe20000000f00 */
[----:B------:R-:W-:Y:S02]  /*7240*/  HFMA2 R12, -RZ, RZ, 0, 5.9604644775390625e-08 ;  /* 0x00000001ff0c7431 */ /* 0x000fe400000001ff */
[----:B------:R-:W-:Y:S01]  /*7250*/  IMAD.MOV.U32 R8, RZ, RZ, 0x70 ;  /* 0x00000070ff087424 */ /* 0x000fe200078e00ff */
[----:B------:R3:W4:Y:S01]  /*7260*/  LDC.64 R14, c[0x4][R2] ;  /* 0x01000000020e7b82 */ /* 0x0007220000000a00 */
[----:B------:R-:W2:Y:S01]  /*7270*/  LDCU.64 UR6, c[0x4][0x88] ;  /* 0x01001100ff0677ac */ /* 0x000ea20008000a00 */
[----:B------:R-:W-:Y:S01]  /*7280*/  IMAD.MOV.U32 R13, RZ, RZ, RZ ;  /* 0x000000ffff0d7224 */ /* 0x000fe200078e00ff */
[----:B------:R-:W2:Y:S01]  /*7290*/  LDCU.64 UR4, c[0x4][0x8] ;  /* 0x01000100ff0477ac */ /* 0x000ea20008000a00 */
[----:B-1----:R-:W-:Y:S01]  /*72a0*/  MOV R5, UR9 ;  /* 0x0000000900057c02 */ /* 0x002fe20008000f00 */
[----:B------:R-:W-:Y:S01]  /*72b0*/  IMAD.U32 R4, RZ, RZ, UR8 ;  /* 0x00000008ff047e24 */ /* 0x000fe2000f8e00ff */
[----:B--2---:R-:W-:Y:S01]  /*72c0*/  MOV R7, UR7 ;  /* 0x0000000700077c02 */ /* 0x004fe20008000f00 */
[----:B------:R-:W-:Y:S01]  /*72d0*/  IMAD.U32 R6, RZ, RZ, UR6 ;  /* 0x00000006ff067e24 */ /* 0x000fe2000f8e00ff */
[----:B------:R-:W-:Y:S01]  /*72e0*/  MOV R11, UR5 ;  /* 0x00000005000b7c02 */ /* 0x000fe20008000f00 */
[----:B------:R-:W-:Y:S02]  /*72f0*/  IMAD.U32 R10, RZ, RZ, UR4 ;  /* 0x00000004ff0a7e24 */ /* 0x000fe4000f8e00ff */
[----:B------:R-:W-:Y:S07]  /*7300*/  LEPC R20, `(.L_x_105) ;  /* 0x000000001014794e */ /* 0x000fee0000000000 */
[----:B---345:R-:W-:Y:S05]  /*7310*/  CALL.ABS.NOINC R14 ;  /* 0x000000000e007343 */ /* 0x038fea0003c00000 */
.L_x_105:
[----:B------:R-:W1:Y:S01]  /*7320*/  LDCU.64 UR8, c[0x4][0x80] ;  /* 0x01001000ff0877ac */ /* 0x000e620008000a00 */
[----:B------:R-:W2:Y:S01]  /*7330*/  LDC.64 R2, c[0x4][R2] ;  /* 0x0100000002027b82 */ /* 0x000ea20000000a00 */
[----:B------:R-:W-:Y:S02]  /*7340*/  HFMA2 R12, -RZ, RZ, 0, 5.9604644775390625e-08 ;  /* 0x00000001ff0c7431 */ /* 0x000fe400000001ff */
[----:B------:R-:W-:Y:S02]  /*7350*/  IMAD.MOV.U32 R8, RZ, RZ, 0x70 ;  /* 0x00000070ff087424 */ /* 0x000fe400078e00ff */
[----:B------:R-:W-:Y:S01]  /*7360*/  IMAD.MOV.U32 R13, RZ, RZ, RZ ;  /* 0x000000ffff0d7224 */ /* 0x000fe200078e00ff */
[----:B------:R-:W3:Y:S01]  /*7370*/  LDCU.64 UR6, c[0x4][0x88] ;  /* 0x01001100ff0677ac */ /* 0x000ee20008000a00 */
[----:B------:R-:W4:Y:S01]  /*7380*/  LDCU.64 UR4, c[0x4][0x8] ;  /* 0x01000100ff0477ac */ /* 0x000f220008000a00 */
[----:B-1----:R-:W-:Y:S02]  /*7390*/  MOV R4, UR8 ;  /* 0x0000000800047c02 */ /* 0x002fe40008000f00 */
[----:B------:R-:W-:Y:S02]  /*73a0*/  MOV R5, UR9 ;  /* 0x0000000900057c02 */ /* 0x000fe40008000f00 */
[----:B---3--:R-:W-:Y:S01]  /*73b0*/  MOV R7, UR7 ;  /* 0x0000000700077c02 */ /* 0x008fe20008000f00 */
[----:B------:R-:W-:Y:S01]  /*73c0*/  IMAD.U32 R6, RZ, RZ, UR6 ;  /* 0x00000006ff067e24 */ /* 0x000fe2000f8e00ff */
[----:B----4-:R-:W-:Y:S01]  /*73d0*/  MOV R11, UR5 ;  /* 0x00000005000b7c02 */ /* 0x010fe20008000f00 */
[----:B------:R-:W-:Y:S02]  /*73e0*/  IMAD.U32 R10, RZ, RZ, UR4 ;  /* 0x00000004ff0a7e24 */ /* 0x000fe4000f8e00ff */
[----:B------:R-:W-:Y:S07]  /*73f0*/  LEPC R20, `(.L_x_104) ;  /* 0x000000001014794e */ /* 0x000fee0000000000 */
[----:B--2---:R-:W-:Y:S05]  /*7400*/  CALL.ABS.NOINC R2 ;  /* 0x0000000002007343 */ /* 0x004fea0003c00000 */
.L_x_104:
[----:B------:R-:W-:Y:S02]  /*7410*/  R2UR UR6, R89 ;  /* 0x00000000590672ca */ /* 0x000fe400000e0000 */
[----:B------:R-:W-:Y:S02]  /*7420*/  R2UR UR5, R101 ;  /* 0x00000000650572ca */ /* 0x000fe400000e0000 */
[----:B------:R-:W-:Y:S02]  /*7430*/  R2UR UR4, R100 ;  /* 0x00000000640472ca */ /* 0x000fe400000e0000 */
[----:B------:R-:W-:Y:S02]  /*7440*/  ISETP.NE.U32.AND P4, PT, R78, RZ, PT ;  /* 0x000000ff4e00720c */ /* 0x000fe40003f85070 */
[----:B------:R-:W-:Y:S02]  /*7450*/  ISETP.NE.U32.AND P2, PT, RZ, UR60, PT ;  /* 0x0000003cff007c0c */ /* 0x000fe4000bf45070 */
[----:B------:R-:W-:Y:S02]  /*7460*/  ISETP.NE.AND.EX P4, PT, R79, RZ, PT, P4 ;  /* 0x000000ff4f00720c */ /* 0x000fe40003f85340 */
[----:B------:R-:W-:Y:S01]  /*7470*/  ISETP.NE.AND.EX P2, PT, RZ, UR61, PT, P2 ;  /* 0x0000003dff007c0c */ /* 0x000fe2000bf45320 */
[----:B------:R-:W-:Y:S02]  /*7480*/  UISETP.NE.AND UP2, UPT, UR6, URZ, UPT ;  /* 0x000000ff0600728c */ /* 0x000fe4000bf45270 */
[----:B------:R-:W-:Y:S04]  /*7490*/  UISETP.NE.U32.AND UP0, UPT, UR5, URZ, UPT ;  /* 0x000000ff0500728c */ /* 0x000fe8000bf05070 */
[----:B------:R-:W-:Y:S01]  /*74a0*/  UISETP.NE.AND.EX UP1, UPT, UR4, URZ, UPT, UP0 ;  /* 0x000000ff0400728c */ /* 0x000fe2000bf25300 */
[----:B------:R-:W-:Y:S01]  /*74b0*/  PLOP3.LUT P1, PT, PT, PT, UP2, 0x80, 0x8 ;  /* 0x000000000008781c */ /* 0x000fe20003f2f028 */
[----:B------:R-:W-:Y:S03]  /*74c0*/  UPLOP3.LUT UP0, UPT, UPT, UPT, UPT, 0x40, 0x4 ;  /* 0x000000000004789c */ /* 0x000fe60003f0e870 */
[----:B------:R-:W-:Y:S06]  /*74d0*/  @UP2 UPLOP3.LUT UP0, UPT, UPT, UPT, UP1, 0x80, 0x8 ;  /* 0x000000000008289c */ /* 0x000fec0003f0f010 */
[----:B------:R-:W-:Y:S01]  /*74e0*/  PLOP3.LUT P0, PT, PT, PT, UP0, 0x80, 0x8 ;  /* 0x000000000008781c */ /* 0x000fe20003f0f008 */
[----:B------:R-:W-:Y:S01]  /*74f0*/  @!UPT UIADD3 URZ, UPT, UPT, URZ, URZ, URZ ;  /* 0x000000fffffff290 */ /* 0x000fe2000fffe0ff */
[----:B------:R-:W-:Y:S11]  /*7500*/  BRA.U !UP1, `(.L_x_106) ;  /* 0x0000000109407547 */ /* 0x000ff6000b800000 */
[----:B------:R-:W-:Y:S01]  /*7510*/  UISETP.NE.U32.AND UP0, UPT, UR60, URZ, UPT ;  /* 0x000000ff3c00728c */ /* 0x000fe2000bf05070 */
[----:B------:R-:W-:Y:S01]  /*7520*/  R2UR UR6, R101 ;  /* 0x00000000650672ca */ /* 0x000fe200000e0000 */
[----:B------:R-:W1:Y:S01]  /*7530*/  LDCU.64 UR8, c[0x0][0x358] ;  /* 0x00006b00ff0877ac */ /* 0x000e620008000a00 */
[----:B------:R-:W-:Y:S02]  /*7540*/  HFMA2 R84, -RZ, RZ, 0, 5.9604644775390625e-08 ;  /* 0x00000001ff547431 */ /* 0x000fe400000001ff */
[----:B--2---:R-:W-:Y:S01]  /*7550*/  IMAD.MOV.U32 R0, RZ, RZ, 0x1 ;  /* 0x00000001ff007424 */ /* 0x004fe200078e00ff */
[----:B------:R-:W-:Y:S06]  /*7560*/  UISETP.NE.AND.EX UP0, UPT, UR61, URZ, UPT, UP0 ;  /* 0x000000ff3d00728c */ /* 0x000fec000bf05300 */
[----:B------:R-:W-:Y:S05]  /*7570*/  PLOP3.LUT P3, PT, PT, PT, UP0, 0x80, 0x8 ;  /* 0x000000000008781c */ /* 0x000fea0003f6f008 */
[----:B------:R-:W2:Y:S01]  /*7580*/  @UP0 LDCU.64 UR4, c[0x0][0xc88] ;  /* 0x00019100ff0407ac */ /* 0x000ea20008000a00 */
[----:B------:R-:W-:Y:S07]  /*7590*/  @UP0 UIMAD UR6, UR52, UR6, URZ ;  /* 0x00000006340602a4 */ /* 0x000fee000f8e02ff */
[----:B------:R-:W-:Y:S01]  /*75a0*/  @!P3 PRMT R84, R0, 0x7610, R84 ;  /* 0x000076100054b816 */ /* 0x000fe20000000054 */
[----:B--2---:R-:W-:Y:S06]  /*75b0*/  @UP0 UIMAD.WIDE UR4, UR6, 0x4, UR4 ;  /* 0x00000004060408a5 */ /* 0x004fec000f8e0204 */
[----:B------:R-:W-:Y:S02]  /*75c0*/  IMAD.U32 R2, RZ, RZ, UR4 ;  /* 0x00000004ff027e24 */ /* 0x000fe4000f8e00ff */
[----:B------:R-:W-:Y:S03]  /*75d0*/  IMAD.U32 R3, RZ, RZ, UR5 ;  /* 0x00000005ff037e24 */ /* 0x000fe6000f8e00ff */
[----:B------:R-:W2:Y:S02]  /*75e0*/  @!UP0 LDCU UR4, c[0x0][0xc80] ;  /* 0x00019000ff0487ac */ /* 0x000ea40008000800 */
[----:B-1---5:R1:W5:Y:S02]  /*75f0*/  @P3 LDG.E R41, desc[UR8][R2.64] ;  /* 0x0000000802293981 */ /* 0x022364000c1e1900 */
[----:B-12---:R-:W-:Y:S02]  /*7600*/  @!P3 MOV R41, UR4 ;  /* 0x000000040029bc02 */ /* 0x006fe40008000f00 */
.L_x_106:
[----:B------:R-:W-:Y:S05]  /*7610*/  @!P4 BRA `(.L_x_107) ;  /* 0x000000000024c947 */ /* 0x000fea0003800000 */
[----:B------:R-:W-:Y:S01]  /*7620*/  ISETP.NE.U32.AND P3, PT, R76, RZ, PT ;  /* 0x000000ff4c00720c */ /* 0x000fe20003f65070 */
[----:B------:R-:W1:Y:S03]  /*7630*/  LDCU.64 UR4, c[0x0][0x358] ;  /* 0x00006b00ff0477ac */ /* 0x000e660008000a00 */
[----:B------:R-:W-:Y:S11]  /*7640*/  ISETP.NE.AND.EX P3, PT, R77, RZ, PT, P3 ;  /* 0x000000ff4d00720c */ /* 0x000ff60003f65330 */
[----:B------:R-:W-:Y:S02]  /*7650*/  @!UPT UIADD3 URZ, UPT, UPT, URZ, URZ, URZ ;  /* 0x000000fffffff290 */ /* 0x000fe4000fffe0ff */
[----:B------:R-:W3:Y:S01]  /*7660*/  @P3 LDC.64 R2, c[0x0][0xca8] ;  /* 0x00032a00ff023b82 */ /* 0x000ee20000000a00 */
[----:B--2---:R-:W-:Y:S04]  /*7670*/  @P3 IMAD R0, R78, UR52, RZ ;  /* 0x000000344e003c24 */ /* 0x004fe8000f8e02ff */
[----:B---3--:R-:W-:Y:S05]  /*7680*/  @P3 IMAD.WIDE R2, R0, 0x4, R2 ;  /* 0x0000000400023825 */ /* 0x008fea00078e0202 */
[----:B-1---5:R1:W5:Y:S02]  /*7690*/  @P3 LDG.E R38, desc[UR4][R2.64] ;  /* 0x0000000402263981 */ /* 0x022364000c1e1900 */
[----:B-1----:R-:W3:Y:S02]  /*76a0*/  @!P3 LDC R38, c[0x0][0xca0] ;  /* 0x00032800ff26bb82 */ /* 0x002ee40000000800 */
.L_x_107:
[----:B-----5:R-:W-:Y:S01]  /*76b0*/  FSETP.NEU.AND P3, PT, R41, RZ, PT ;  /* 0x000000ff2900720b */ /* 0x020fe20003f6d000 */
[----:B------:R-:W-:Y:S01]  /*76c0*/  ULOP3.LUT UR4, UR54, 0x1, URZ, 0x3c, !UPT ;  /* 0x0000000136047892 */ /* 0x000fe2000f8e3cff */
[----:B------:R-:W-:Y:S01]  /*76d0*/  SEL R5, RZ, 0xffffffff, P2 ;  /* 0xffffffffff057807 */ /* 0x000fe20001000000 */
[----:B------:R-:W-:Y:S01]  /*76e0*/  IMAD.U32 R109, RZ, RZ, UR45 ;  /* 0x0000002dff6d7e24 */ /* 0x000fe2000f8e00ff */
[----:B------:R-:W-:Y:S01]  /*76f0*/  @P1 LOP3.LUT P2, RZ, R84, 0xff, RZ, 0xc0, !PT ;  /* 0x000000ff54ff1812 */ /* 0x000fe2000784c0ff */
[----:B------:R-:W-:Y:S01]  /*7700*/  IMAD.SHL.U32 R81, R94, 0x10, RZ ;  /* 0x000000105e517824 */ /* 0x000fe200078e00ff */
[----:B------:R-:W-:Y:S01]  /*7710*/  @P1 SEL R2, RZ, 0xffffffff, P3 ;  /* 0xffffffffff021807 */ /* 0x000fe20001800000 */
[----:B------:R-:W-:Y:S01]  /*7720*/  IMAD.U32 R112, RZ, RZ, UR4 ;  /* 0x00000004ff707e24 */ /* 0x000fe2000f8e00ff */
[----:B------:R-:W-:Y:S01]  /*7730*/  LEA R90, R36, UR46, 0x3 ;  /* 0x0000002e245a7c11 */ /* 0x000fe2000f8e18ff */
[----:B------:R-:W-:Y:S01]  /*7740*/  IMAD.SHL.U32 R109, R109, 0x2000, RZ ;  /* 0x000020006d6d7824 */ /* 0x000fe200078e00ff */
[----:B------:R-:W-:Y:S01]  /*7750*/  @P0 SEL R2, R5, R2, !P2 ;  /* 0x0000000205020207 */ /* 0x000fe20005000000 */
[----:B------:R-:W-:Y:S01]  /*7760*/  IMAD.SHL.U32 R80, R93, 0x10, RZ ;  /* 0x000000105d507824 */ /* 0x000fe200078e00ff */
[----:B------:R-:W-:Y:S01]  /*7770*/  SHF.L.U32 R3, R96, 0x1f, RZ ;  /* 0x0000001f60037819 */ /* 0x000fe200000006ff */
[----:B------:R-:W-:Y:S01]  /*7780*/  IMAD.IADD R83, R98, 0x1, R109 ;  /* 0x0000000162537824 */ /* 0x000fe200078e026d */
[----:B------:R-:W-:Y:S01]  /*7790*/  @P1 LOP3.LUT R2, R2, 0x1, RZ, 0xc0, !PT ;  /* 0x0000000102021812 */ /* 0x000fe200078ec0ff */
[----:B------:R-:W-:Y:S01]  /*77a0*/  BSSY B1, `(.L_x_108) ;  /* 0x0000039000017945 */ /* 0x000fe20003800000 */
[----:B------:R-:W-:Y:S01]  /*77b0*/  PLOP3.LUT P2, PT, PT, PT, UP1, 0x80, 0x8 ;  /* 0x000000000008781c */ /* 0x000fe20003f4f018 */
[----:B------:R-:W-:Y:S01]  /*77c0*/  IMAD.IADD R82, R83, 0x1, R81 ;  /* 0x0000000153527824 */ /* 0x000fe200078e0251 */
[----:B------:R-:W-:Y:S01]  /*77d0*/  ISETP.NE.U32.OR P5, PT, R2, 0x1, !P1 ;  /* 0x000000010200780c */ /* 0x000fe20004fa5470 */
[----:B------:R-:W-:Y:S01]  /*77e0*/  IMAD.U32 R2, RZ, RZ, UR45 ;  /* 0x0000002dff027e24 */ /* 0x000fe2000f8e00ff */
[----:B------:R-:W-:Y:S01]  /*77f0*/  LOP3.LUT P4, R91, R84, 0xff, RZ, 0xc0, !PT ;  /* 0x000000ff545b7812 */ /* 0x000fe2000788c0ff */
[----:B------:R-:W-:Y:S01]  /*7800*/  IMAD.MOV.U32 R110, RZ, RZ, 0x1 ;  /* 0x00000001ff6e7424 */ /* 0x000fe200078e00ff */
[----:B------:R-:W-:Y:S01]  /*7810*/  P2R R108, PR, RZ, 0x20 ;  /* 0x00000020ff6c7803 */ /* 0x000fe20000000000 */
[----:B------:R-:W-:Y:S01]  /*7820*/  IMAD R39, R36, 0x40, R37 ;  /* 0x0000004024277824 */ /* 0x000fe200078e0225 */
[----:B--2---:R-:W-:Y:S01]  /*7830*/  LEA R0, R2, UR46, 0x3 ;  /* 0x0000002e02007c11 */ /* 0x004fe2000f8e18ff */
[----:B------:R-:W-:Y:S01]  /*7840*/  IMAD.U32 R111, RZ, RZ, UR45 ;  /* 0x0000002dff6f7e24 */ /* 0x000fe2000f8e00ff */
[----:B------:R-:W-:Y:S02]  /*7850*/  SEL R2, RZ, 0xffffffff, P3 ;  /* 0xffffffffff027807 */ /* 0x000fe40001800000 */
[----:B------:R-:W-:Y:S02]  /*7860*/  CS2R R74, SRZ ;  /* 0x00000000004a7805 */ /* 0x000fe4000001ff00 */
[----:B------:R-:W-:Y:S02]  /*7870*/  CS2R R72, SRZ ;  /* 0x0000000000487805 */ /* 0x000fe4000001ff00 */
[----:B------:R-:W-:Y:S02]  /*7880*/  CS2R R66, SRZ ;  /* 0x0000000000427805 */ /* 0x000fe4000001ff00 */
[----:B------:R-:W-:Y:S02]  /*7890*/  @P2 SEL R2, R5, R2, !P4 ;  /* 0x0000000205022207 */ /* 0x000fe40006000000 */
[----:B------:R-:W-:Y:S02]  /*78a0*/  CS2R R64, SRZ ;  /* 0x0000000000407805 */ /* 0x000fe4000001ff00 */
[----:B------:R-:W-:Y:S02]  /*78b0*/  @P5 SHF.L.U32 R7, R112, 0x1f, RZ ;  /* 0x0000001f70075819 */ /* 0x000fe400000006ff */
[----:B------:R-:W-:Y:S02]  /*78c0*/  CS2R R58, SRZ ;  /* 0x00000000003a7805 */ /* 0x000fe4000001ff00 */
[----:B------:R-:W-:Y:S02]  /*78d0*/  LOP3.LUT R2, R2, 0x1, RZ, 0xc0, !PT ;  /* 0x0000000102027812 */ /* 0x000fe400078ec0ff */
[----:B------:R-:W-:Y:S01]  /*78e0*/  CS2R R56, SRZ ;  /* 0x0000000000387805 */ /* 0x000fe2000001ff00 */
[----:B------:R-:W1:Y:S01]  /*78f0*/  @P5 SYNCS.PHASECHK.TRANS64.TRYWAIT P1, [R0+URZ+0x40], R7 ;  /* 0x00004007000055a7 */ /* 0x000e6200080211ff */
[----:B------:R-:W-:Y:S02]  /*7900*/  CS2R R50, SRZ ;  /* 0x0000000000327805 */ /* 0x000fe4000001ff00 */
[----:B------:R-:W-:Y:S02]  /*7910*/  ISETP.NE.U32.AND P2, PT, R2, 0x1, PT ;  /* 0x000000010200780c */ /* 0x000fe40003f45070 */
[----:B------:R-:W-:Y:S01]  /*7920*/  CS2R R48, SRZ ;  /* 0x0000000000307805 */ /* 0x000fe2000001ff00 */
[----:B------:R-:W-:Y:S01]  /*7930*/  IMAD.IADD R47, R83, 0x1, R80 ;  /* 0x00000001532f7824 */ /* 0x000fe200078e0250 */
[----:B------:R-:W-:Y:S01]  /*7940*/  P2R R113, PR, RZ, 0x4 ;  /* 0x00000004ff717803 */ /* 0x000fe20000000000 */
[----:B------:R-:W-:Y:S01]  /*7950*/  IMAD.IADD R46, R97, 0x1, R82 ;  /* 0x00000001612e7824 */ /* 0x000fe200078e0252 */
[----:B------:R2:W4:Y:S01]  /*7960*/  SYNCS.PHASECHK.TRANS64.TRYWAIT P0, [R90+URZ+0xa0], R3 ;  /* 0x0000a0035a0075a7 */ /* 0x00052200080011ff */
[----:B-1----:R-:W-:Y:S01]  /*7970*/  @P5 SEL R110, RZ, 0x1, !P1 ;  /* 0x00000001ff6e5807 */ /* 0x002fe20004800000 */
[----:B--2---:R-:W-:Y:S06]  /*7980*/  @!P5 BRA `(.L_x_109) ;  /* 0x000000000068d947 */ /* 0x004fec0003800000 */
[----:B------:R-:W-:Y:S01]  /*7990*/  ISETP.NE.AND P1, PT, R110, RZ, PT ;  /* 0x000000ff6e00720c */ /* 0x000fe20003f25270 */
[----:B------:R-:W-:Y:S01]  /*79a0*/  BSSY B0, `(.L_x_110) ;  /* 0x000000d000007945 */ /* 0x000fe20003800000 */
[----:B------:R-:W-:Y:S02]  /*79b0*/  CS2R R50, SRZ ;  /* 0x0000000000327805 */ /* 0x000fe4000001ff00 */
[----:B------:R-:W-:Y:S02]  /*79c0*/  CS2R R48, SRZ ;  /* 0x0000000000307805 */ /* 0x000fe4000001ff00 */
[----:B------:R-:W-:Y:S02]  /*79d0*/  CS2R R58, SRZ ;  /* 0x00000000003a7805 */ /* 0x000fe4000001ff00 */
[----:B------:R-:W-:Y:S02]  /*79e0*/  CS2R R56, SRZ ;  /* 0x0000000000387805 */ /* 0x000fe4000001ff00 */
[----:B------:R-:W-:Y:S02]  /*79f0*/  CS2R R66, SRZ ;  /* 0x0000000000427805 */ /* 0x000fe4000001ff00 */
[----:B------:R-:W-:Y:S02]  /*7a00*/  CS2R R64, SRZ ;  /* 0x0000000000407805 */ /* 0x000fe4000001ff00 */
[----:B------:R-:W-:Y:S02]  /*7a10*/  CS2R R74, SRZ ;  /* 0x00000000004a7805 */ /* 0x000fe4000001ff00 */
[----:B------:R-:W-:Y:S01]  /*7a20*/  CS2R R72, SRZ ;  /* 0x0000000000487805 */ /* 0x000fe2000001ff00 */
[----:B------:R-:W-:Y:S06]  /*7a30*/  @P1 BRA `(.L_x_111) ;  /* 0x00000000000c1947 */ /* 0x000fec0003800000 */
[----:B------:R-:W-:Y:S04]  /*7a40*/  SHF.L.U32 R5, R112, 0x1f, RZ ;  /* 0x0000001f70057819 */ /* 0x000fe800000006ff */
[----:B------:R-:W1:Y:S02]  /*7a50*/  SYNCS.PHASECHK.TRANS64.TRYWAIT P1, [R0+URZ+0x40], R5 ;  /* 0x00004005000075a7 */ /* 0x000e6400080211ff */
[----:B-1----:R-:W-:Y:S05]  /*7a60*/  @!P1 BRA `(.L_x_112) ;  /* 0x0000002400909947 */ /* 0x002fea0003800000 */
.L_x_111:
[----:B------:R-:W-:Y:S05]  /*7a70*/  BSYNC B0 ;  /* 0x0000000000007941 */ /* 0x000fea0003800000 */
.L_x_110:
[----:B------:R-:W-:Y:S01]  /*7a80*/  ISETP.NE.AND P1, PT, R113, RZ, PT ;  /* 0x000000ff7100720c */ /* 0x000fe20003f25270 */
[----:B------:R-:W-:Y:S04]  /*7a90*/  UIADD3 UR4, UPT, UPT, UR45, 0x1, URZ ;  /* 0x000000012d047890 */ /* 0x000fe8000fffe0ff */
[----:B------:R-:W-:Y:S04]  /*7aa0*/  UISETP.NE.AND UP0, UPT, UR4, 0x3, UPT ;  /* 0x000000030400788c */ /* 0x000fe8000bf05270 */
[----:B------:R-:W-:Y:S02]  /*7ab0*/  USEL UR5, URZ, 0x1, UP0 ;  /* 0x00000001ff057887 */ /* 0x000fe40008000000 */
[----:B------:R-:W-:Y:S02]  /*7ac0*/  USEL UR4, UR4, URZ, UP0 ;  /* 0x000000ff04047287 */ /* 0x000fe40008000000 */
[----:B------:R2:W1:Y:S02]  /*7ad0*/  @P1 LDS.128 R48, [R83] ;  /* 0x0000000053301984 */ /* 0x0004640000000c00 */
[----:B------:R-:W-:Y:S02]  /*7ae0*/  LOP3.LUT R112, R112, UR5, RZ, 0x3c, !PT ;  /* 0x0000000570707c12 */ /* 0x000fe4000f8e3cff */
[----:B------:R2:W1:Y:S01]  /*7af0*/  @P1 LDS.128 R56, [R82+0x10] ;  /* 0x0000100052381984 */ /* 0x0004620000000c00 */
[----:B------:R-:W-:Y:S03]  /*7b00*/  IMAD.U32 R111, RZ, RZ, UR4 ;  /* 0x00000004ff6f7e24 */ /* 0x000fe6000f8e00ff */
[----:B------:R2:W1:Y:S04]  /*7b10*/  @P1 LDS.128 R64, [R47+0x20] ;  /* 0x000020002f401984 */ /* 0x0004680000000c00 */
[----:B------:R2:W1:Y:S02]  /*7b20*/  @P1 LDS.128 R72, [R46+0x10] ;  /* 0x000010002e481984 */ /* 0x0004640000000c00 */
.L_x_109:
[----:B------:R-:W-:Y:S05]  /*7b30*/  BSYNC B1 ;  /* 0x0000000000017941 */ /* 0x000fea0003800000 */
.L_x_108:
[----:B-1----:R-:W-:Y:S04]  /*7b40*/  SHF.R.U32.HI R0, RZ, 0x15, R39 ;  /* 0x00000015ff007819 */ /* 0x002fe80000011627 */
[----:B------:R-:W-:Y:S01]  /*7b50*/  LOP3.LUT P1, RZ, R0, 0x3, R85, 0x48, !PT ;  /* 0x0000000300ff7812 */ /* 0x000fe20007824855 */
[----:B------:R-:W-:Y:S01]  /*7b60*/  @!UPT UIADD3 URZ, UPT, UPT, URZ, URZ, URZ ;  /* 0x000000fffffff290 */ /* 0x000fe2000fffe0ff */
[----:B----4-:R-:W-:Y:S11]  /*7b70*/  @P0 BRA `(.L_x_113) ;  /* 0x0000000000080947 */ /* 0x010ff60003800000 */
[----:B------:R-:W1:Y:S02]  /*7b80*/  SYNCS.PHASECHK.TRANS64.TRYWAIT P0, [R90+URZ+0xa0], R3 ;  /* 0x0000a0035a0075a7 */ /* 0x000e6400080011ff */
[----:B-1----:R-:W-:Y:S05]  /*7b90*/  @!P0 BRA `(.L_x_114) ;  /* 0x0000002400588947 */ /* 0x002fea0003800000 */
.L_x_113:
[----:B------:R-:W-:Y:S05]  /*7ba0*/  @!P1 BRA `(.L_x_115) ;  /* 0x0000000000409947 */ /* 0x000fea0003800000 */
[----:B------:R-:W4:Y:S01]  /*7bb0*/  LDCU.64 UR8, c[0x4][0x70] ;  /* 0x01000e00ff0877ac */ /* 0x000f220008000a00 */
[----:B-1----:R-:W-:Y:S01]  /*7bc0*/  MOV R3, 0x0 ;  /* 0x0000000000037802 */ /* 0x002fe20000000f00 */
[----:B------:R-:W-:Y:S02]  /*7bd0*/  HFMA2 R12, -RZ, RZ, 0, 5.9604644775390625e-08 ;  /* 0x00000001ff0c7431 */ /* 0x000fe400000001ff */
[----:B------:R-:W-:Y:S02]  /*7be0*/  IMAD.MOV.U32 R8, RZ, RZ, 0x192 ;  /* 0x00000192ff087424 */ /* 0x000fe400078e00ff */
[----:B------:R-:W-:Y:S01]  /*7bf0*/  IMAD.MOV.U32 R13, RZ, RZ, RZ ;  /* 0x000000ffff0d7224 */ /* 0x000fe200078e00ff */
[----:B------:R-:W1:Y:S01]  /*7c00*/  LDCU.64 UR6, c[0x4][0x78] ;  /* 0x01000f00ff0677ac */ /* 0x000e620008000a00 */
[----:B------:R-:W2:Y:S01]  /*7c10*/  LDC.64 R2, c[0x4][R3] ;  /* 0x0100000003027b82 */ /* 0x000ea20000000a00 */
[----:B------:R-:W5:Y:S01]  /*7c20*/  LDCU.64 UR4, c[0x4][0x10] ;  /* 0x01000200ff0477ac */ /* 0x000f620008000a00 */
[----:B----4-:R-:W-:Y:S01]  /*7c30*/  MOV R5, UR9 ;  /* 0x0000000900057c02 */ /* 0x010fe20008000f00 */
[----:B------:R-:W-:Y:S01]  /*7c40*/  IMAD.U32 R4, RZ, RZ, UR8 ;  /* 0x00000008ff047e24 */ /* 0x000fe2000f8e00ff */
[----:B-1----:R-:W-:Y:S01]  /*7c50*/  MOV R7, UR7 ;  /* 0x0000000700077c02 */ /* 0x002fe20008000f00 */
[----:B------:R-:W-:Y:S01]  /*7c60*/  IMAD.U32 R6, RZ, RZ, UR6 ;  /* 0x00000006ff067e24 */ /* 0x000fe2000f8e00ff */
[----:B-----5:R-:W-:Y:S01]  /*7c70*/  MOV R11, UR5 ;  /* 0x00000005000b7c02 */ /* 0x020fe20008000f00 */
[----:B------:R-:W-:Y:S02]  /*7c80*/  IMAD.U32 R10, RZ, RZ, UR4 ;  /* 0x00000004ff0a7e24 */ /* 0x000fe4000f8e00ff */
[----:B------:R-:W-:Y:S07]  /*7c90*/  LEPC R20, `(.L_x_115) ;  /* 0x000000001014794e */ /* 0x000fee0000000000 */
[----:B--23--:R-:W-:Y:S05]  /*7ca0*/  CALL.ABS.NOINC R2 ;  /* 0x0000000002007343 */ /* 0x00cfea0003c00000 */
.L_x_115:
[C---:B------:R-:W-:Y:S01]  /*7cb0*/  SHF.L.U32 R40, R48.reuse, 0x10, RZ ;  /* 0x0000001030287819 */ /* 0x040fe200000006ff */
[----:B------:R-:W-:Y:S05]  /*7cc0*/  WARPSYNC.ALL ;  /* 0x0000000000007948 */ /* 0x000fea0003800000 */
[----:B------:R-:W-:Y:S01]  /*7cd0*/  R2UR UR4, R39 ;  /* 0x00000000270472ca */ /* 0x000fe200000e0000 */
[----:B------:R-:W-:Y:S01]  /*7ce0*/  BSSY.RECONVERGENT B0, `(.L_x_116) ;  /* 0x0000087000007945 */ /* 0x000fe20003800200 */
[----:B------:R-:W-:Y:S02]  /*7cf0*/  LOP3.LUT R43, R48, 0xffff0000, RZ, 0xc0, !PT ;  /* 0xffff0000302b7812 */ /* 0x000fe400078ec0ff */
[----:B------:R-:W-:Y:S02]  /*7d00*/  SHF.L.U32 R42, R49, 0x10, RZ ;  /* 0x00000010312a7819 */ /* 0x000fe400000006ff */
[----:B------:R-:W-:Y:S02]  /*7d10*/  SHF.L.U32 R45, R51, 0x10, RZ ;  /* 0x00000010332d7819 */ /* 0x000fe400000006ff */
[----:B------:R-:W-:Y:S02]  /*7d20*/  LOP3.LUT R44, R75, 0xffff0000, RZ, 0xc0, !PT ;  /* 0xffff00004b2c7812 */ /* 0x000fe400078ec0ff */
[----:B------:R-:W-:Y:S03]  /*7d30*/  ISETP.NE.AND P0, PT, R99, RZ, PT ;  /* 0x000000ff6300720c */ /* 0x000fe60003f05270 */
[----:B------:R-:W3:Y:S02]  /*7d40*/  LDTM.x32 R4, tmem[UR4] ;  /* 0x00000004000479ee */ /* 0x000ee400082c0000 */
[C---:B---3--:R-:W-:Y:S01]  /*7d50*/  FMUL R0, R38.reuse, R4 ;  /* 0x0000000426007220 */ /* 0x048fe20000400000 */
[C---:B------:R-:W-:Y:S01]  /*7d60*/  FMUL R2, R38.reuse, R5 ;  /* 0x0000000526027220 */ /* 0x040fe20000400000 */
[C---:B-1----:R-:W-:Y:S01]  /*7d70*/  FMUL R3, R38.reuse, R6 ;  /* 0x0000000626037220 */ /* 0x042fe20000400000 */
[----:B------:R-:W-:Y:S01]  /*7d80*/  FMUL R7, R38, R7 ;  /* 0x0000000726077220 */ /* 0x000fe20000400000 */
[----:B------:R-:W-:Y:S01]  /*7d90*/  FFMA R0, R41, R40, R0 ;  /* 0x0000002829007223 */ /* 0x000fe20000000000 */
[----:B------:R-:W-:Y:S01]  /*7da0*/  LOP3.LUT R40, R49, 0xffff0000, RZ, 0xc0, !PT ;  /* 0xffff000031287812 */ /* 0x000fe200078ec0ff */
[C---:B------:R-:W-:Y:S01]  /*7db0*/  FFMA R2, R41.reuse, R43, R2 ;  /* 0x0000002b29027223 */ /* 0x040fe20000000002 */
[C---:B------:R-:W-:Y:S01]  /*7dc0*/  SHF.L.U32 R43, R50.reuse, 0x10, RZ ;  /* 0x00000010322b7819 */ /* 0x040fe200000006ff */
[C---:B------:R-:W-:Y:S01]  /*7dd0*/  FFMA R3, R41.reuse, R42, R3 ;  /* 0x0000002a29037223 */ /* 0x040fe20000000003 */
[----:B------:R-:W-:Y:S01]  /*7de0*/  LOP3.LUT R42, R50, 0xffff0000, RZ, 0xc0, !PT ;  /* 0xffff0000322a7812 */ /* 0x000fe200078ec0ff */
[----:B------:R-:W-:Y:S01]  /*7df0*/  FMUL R4, R38, R8 ;  /* 0x0000000826047220 */ /* 0x000fe20000400000 */
[----:B------:R-:W-:Y:S01]  /*7e00*/  F2FP.BF16.F32.PACK_AB R52, R2, R0 ;  /* 0x000000000234723e */ /* 0x000fe200000010ff */
[----:B------:R-:W-:Y:S01]  /*7e10*/  FFMA R7, R41, R40, R7 ;  /* 0x0000002829077223 */ /* 0x000fe20000000007 */
[----:B------:R-:W-:Y:S01]  /*7e20*/  LOP3.LUT R40, R51, 0xffff0000, RZ, 0xc0, !PT ;  /* 0xffff000033287812 */ /* 0x000fe200078ec0ff */
[C---:B------:R-:W-:Y:S01]  /*7e30*/  FMUL R5, R38.reuse, R9 ;  /* 0x0000000926057220 */ /* 0x040fe20000400000 */
[C---:B------:R-:W-:Y:S01]  /*7e40*/  FMUL R6, R38.reuse, R10 ;  /* 0x0000000a26067220 */ /* 0x040fe20000400000 */
[----:B------:R-:W-:Y:S01]  /*7e50*/  FMUL R11, R38, R11 ;  /* 0x0000000b260b7220 */ /* 0x000fe20000400000 */
[----:B------:R-:W-:Y:S01]  /*7e60*/  F2FP.BF16.F32.PACK_AB R53, R7, R3 ;  /* 0x000000030735723e */ /* 0x000fe200000010ff */
[C---:B------:R-:W-:Y:S01]  /*7e70*/  FFMA R4, R41.reuse, R43, R4 ;  /* 0x0000002b29047223 */ /* 0x040fe20000000004 */
[C---:B------:R-:W-:Y:S01]  /*7e80*/  SHF.L.U32 R43, R56.reuse, 0x10, RZ ;  /* 0x00000010382b7819 */ /* 0x040fe200000006ff */
[----:B------:R-:W-:Y:S01]  /*7e90*/  FFMA R5, R41, R42, R5 ;  /* 0x0000002a29057223 */ /* 0x000fe20000000005 */
[----:B------:R-:W-:Y:S01]  /*7ea0*/  LOP3.LUT R42, R57, 0xffff0000, RZ, 0xc0, !PT ;  /* 0xffff0000392a7812 */ /* 0x000fe200078ec0ff */
[----:B------:R-:W-:Y:S01]  /*7eb0*/  FFMA R6, R41, R45, R6 ;  /* 0x0000002d29067223 */ /* 0x000fe20000000006 */
[----:B------:R-:W-:Y:S01]  /*7ec0*/  SHF.L.U32 R45, R57, 0x10, RZ ;  /* 0x00000010392d7819 */ /* 0x000fe200000006ff */
[----:B------:R-:W-:Y:S01]  /*7ed0*/  FFMA R11, R41, R40, R11 ;  /* 0x00000028290b7223 */ /* 0x000fe2000000000b */
[----:B------:R-:W-:Y:S01]  /*7ee0*/  LOP3.LUT R40, R56, 0xffff0000, RZ, 0xc0, !PT ;  /* 0xffff000038287812 */ /* 0x000fe200078ec0ff */
[C---:B------:R-:W-:Y:S01]  /*7ef0*/  FMUL R8, R38.reuse, R12 ;  /* 0x0000000c26087220 */ /* 0x040fe20000400000 */
[----:B------:R-:W-:Y:S01]  /*7f00*/  F2FP.BF16.F32.PACK_AB R54, R5, R4 ;  /* 0x000000040536723e */ /* 0x000fe200000010ff */
[C---:B------:R-:W-:Y:S01]  /*7f10*/  FMUL R9, R38.reuse, R13 ;  /* 0x0000000d26097220 */ /* 0x040fe20000400000 */
[----:B------:R-:W-:Y:S01]  /*7f20*/  F2FP.BF16.F32.PACK_AB R55, R11, R6 ;  /* 0x000000060b37723e */ /* 0x000fe200000010ff */
[C---:B------:R-:W-:Y:S01]  /*7f30*/  FMUL R10, R38.reuse, R14 ;  /* 0x0000000e260a7220 */ /* 0x040fe20000400000 */
[----:B------:R-:W-:Y:S01]  /*7f40*/  FMUL R15, R38, R15 ;  /* 0x0000000f260f7220 */ /* 0x000fe20000400000 */
[----:B------:R-:W-:Y:S01]  /*7f50*/  FFMA R8, R41, R43, R8 ;  /* 0x0000002b29087223 */ /* 0x000fe20000000008 */
[----:B------:R-:W-:Y:S01]  /*7f60*/  SHF.L.U32 R43, R59, 0x10, RZ ;  /* 0x000000103b2b7819 */ /* 0x000fe200000006ff */
[C---:B------:R-:W-:Y:S01]  /*7f70*/  FFMA R9, R41.reuse, R40, R9 ;  /* 0x0000002829097223 */ /* 0x040fe20000000009 */
[C---:B------:R-:W-:Y:S01]  /*7f80*/  SHF.L.U32 R40, R58.reuse, 0x10, RZ ;  /* 0x000000103a287819 */ /* 0x040fe200000006ff */
        /* <DEDUP_REMOVED lines=8> */
[----:B------:R-:W-:Y:S01]  /*8010*/  FMUL R14, R38, R18 ;  /* 0x00000012260e7220 */ /* 0x000fe20000400000 */
[----:B------:R-:W-:Y:S01]  /*8020*/  FFMA R12, R41, R40, R12 ;  /* 0x00000028290c7223 */ /* 0x000fe2000000000c */
[----:B------:R-:W-:Y:S01]  /*8030*/  LOP3.LUT R40, R59, 0xffff0000, RZ, 0xc0, !PT ;  /* 0xffff00003b287812 */ /* 0x000fe200078ec0ff */
[C---:B------:R-:W-:Y:S01]  /*8040*/  FFMA R13, R41.reuse, R42, R13 ;  /* 0x0000002a290d7223 */ /* 0x040fe2000000000d */
[----:B------:R-:W-:Y:S01]  /*8050*/  LOP3.LUT R42, R64, 0xffff0000, RZ, 0xc0, !PT ;  /* 0xffff0000402a7812 */ /* 0x000fe200078ec0ff */
[----:B------:R-:W-:Y:S01]  /*8060*/  FMUL R19, R38, R19 ;  /* 0x0000001326137220 */ /* 0x000fe20000400000 */
[----:B------:R-:W-:Y:S01]  /*8070*/  FFMA R14, R41, R43, R14 ;  /* 0x0000002b290e7223 */ /* 0x000fe2000000000e */
[----:B------:R-:W-:Y:S01]  /*8080*/  SHF.L.U32 R43, R64, 0x10, RZ ;  /* 0x00000010402b7819 */ /* 0x000fe200000006ff */
[----:B------:R1:W-:Y:S01]  /*8090*/  STS.128 [R83], R52 ;  /* 0x0000003453007388 */ /* 0x0003e20000000c00 */
[----:B------:R-:W-:Y:S01]  /*80a0*/  F2FP.BF16.F32.PACK_AB R62, R13, R12 ;  /* 0x0000000c0d3e723e */ /* 0x000fe200000010ff */
[C---:B------:R-:W-:Y:S01]  /*80b0*/  FMUL R16, R38.reuse, R20 ;  /* 0x0000001426107220 */ /* 0x040fe20000400000 */
        /* <DEDUP_REMOVED lines=8> */
[C---:B------:R-:W-:Y:S01]  /*8140*/  FFMA R17, R41.reuse, R42, R17 ;  /* 0x0000002a29117223 */ /* 0x040fe20000000011 */
[----:B------:R-:W-:Y:S01]  /*8150*/  FFMA R18, R41, R45, R18 ;  /* 0x0000002d29127223 */ /* 0x000fe20000000012 */
[----:B------:R1:W-:Y:S01]  /*8160*/  STS.128 [R82+0x10], R60 ;  /* 0x0000103c52007388 */ /* 0x0003e20000000c00 */
[----:B------:R-:W-:Y:S01]  /*8170*/  SHF.L.U32 R45, R67, 0x10, RZ ;  /* 0x00000010432d7819 */ /* 0x000fe200000006ff */
[----:B------:R-:W-:Y:S01]  /*8180*/  FFMA R23, R41, R40, R23 ;  /* 0x0000002829177223 */ /* 0x000fe20000000017 */
[----:B------:R-:W-:Y:S01]  /*8190*/  LOP3.LUT R40, R66, 0xffff0000, RZ, 0xc0, !PT ;  /* 0xffff000042287812 */ /* 0x000fe200078ec0ff */
[C---:B------:R-:W-:Y:S01]  /*81a0*/  FMUL R20, R38.reuse, R24 ;  /* 0x0000001826147220 */ /* 0x040fe20000400000 */
[----:B------:R-:W-:Y:S01]  /*81b0*/  LOP3.LUT R42, R67, 0xffff0000, RZ, 0xc0, !PT ;  /* 0xffff0000432a7812 */ /* 0x000fe200078ec0ff */
[C---:B------:R-:W-:Y:S01]  /*81c0*/  FMUL R21, R38.reuse, R25 ;  /* 0x0000001926157220 */ /* 0x040fe20000400000 */
[----:B------:R-:W-:Y:S01]  /*81d0*/  F2FP.BF16.F32.PACK_AB R68, R17, R16 ;  /* 0x000000101144723e */ /* 0x000fe200000010ff */
[C---:B------:R-:W-:Y:S01]  /*81e0*/  FMUL R22, R38.reuse, R26 ;  /* 0x0000001a26167220 */ /* 0x040fe20000400000 */
[----:B------:R-:W-:Y:S01]  /*81f0*/  FMUL R27, R38, R27 ;  /* 0x0000001b261b7220 */ /* 0x000fe20000400000 */
[C---:B------:R-:W-:Y:S01]  /*8200*/  FFMA R20, R41.reuse, R43, R20 ;  /* 0x0000002b29147223 */ /* 0x040fe20000000014 */
[C---:B------:R-:W-:Y:S01]  /*8210*/  FFMA R21, R41.reuse, R40, R21 ;  /* 0x0000002829157223 */ /* 0x040fe20000000015 */
[C---:B------:R-:W-:Y:S01]  /*8220*/  FFMA R22, R41.reuse, R45, R22 ;  /* 0x0000002d29167223 */ /* 0x040fe20000000016 */
[----:B------:R-:W-:Y:S01]  /*8230*/  FFMA R27, R41, R42, R27 ;  /* 0x0000002a291b7223 */ /* 0x000fe2000000001b */
[----:B------:R-:W-:Y:S01]  /*8240*/  SHF.L.U32 R40, R72, 0x10, RZ ;  /* 0x0000001048287819 */ /* 0x000fe200000006ff */
[----:B------:R-:W-:Y:S01]  /*8250*/  FMUL R24, R38, R28 ;  /* 0x0000001c26187220 */ /* 0x000fe20000400000 */
[----:B------:R-:W-:Y:S01]  /*8260*/  LOP3.LUT R42, R72, 0xffff0000, RZ, 0xc0, !PT ;  /* 0xffff0000482a7812 */ /* 0x000fe200078ec0ff */
[C---:B------:R-:W-:Y:S01]  /*8270*/  FMUL R25, R38.reuse, R29 ;  /* 0x0000001d26197220 */ /* 0x040fe20000400000 */
[----:B------:R-:W-:Y:S01]  /*8280*/  SHF.L.U32 R43, R73, 0x10, RZ ;  /* 0x00000010492b7819 */ /* 0x000fe200000006ff */
[C---:B------:R-:W-:Y:S01]  /*8290*/  FMUL R26, R38.reuse, R30 ;  /* 0x0000001e261a7220 */ /* 0x040fe20000400000 */
[C---:B------:R-:W-:Y:S01]  /*82a0*/  FFMA R24, R41.reuse, R40, R24 ;  /* 0x0000002829187223 */ /* 0x040fe20000000018 */
[----:B------:R-:W-:Y:S01]  /*82b0*/  FFMA R25, R41, R42, R25 ;  /* 0x0000002a29197223 */ /* 0x000fe20000000019 */
[----:B------:R-:W-:Y:S01]  /*82c0*/  LOP3.LUT R40, R73, 0xffff0000, RZ, 0xc0, !PT ;  /* 0xffff000049287812 */ /* 0x000fe200078ec0ff */
[----:B------:R-:W-:Y:S01]  /*82d0*/  FFMA R26, R41, R43, R26 ;  /* 0x0000002b291a7223 */ /* 0x000fe2000000001a */
[----:B------:R-:W-:Y:S01]  /*82e0*/  FMUL R31, R38, R31 ;  /* 0x0000001f261f7220 */ /* 0x000fe20000400000 */
[----:B------:R-:W-:Y:S01]  /*82f0*/  SHF.L.U32 R43, R74, 0x10, RZ ;  /* 0x000000104a2b7819 */ /* 0x000fe200000006ff */
[----:B------:R-:W-:Y:S01]  /*8300*/  FMUL R28, R38, R32 ;  /* 0x00000020261c7220 */ /* 0x000fe20000400000 */
[----:B------:R-:W-:Y:S01]  /*8310*/  LOP3.LUT R42, R74, 0xffff0000, RZ, 0xc0, !PT ;  /* 0xffff00004a2a7812 */ /* 0x000fe200078ec0ff */
[C---:B------:R-:W-:Y:S01]  /*8320*/  FMUL R29, R38.reuse, R33 ;  /* 0x00000021261d7220 */ /* 0x040fe20000400000 */
[----:B------:R-:W-:Y:S01]  /*8330*/  SHF.L.U32 R45, R75, 0x10, RZ ;  /* 0x000000104b2d7819 */ /* 0x000fe200000006ff */
[C---:B------:R-:W-:Y:S01]  /*8340*/  FMUL R30, R38.reuse, R34 ;  /* 0x00000022261e7220 */ /* 0x040fe20000400000 */
[----:B------:R-:W-:Y:S01]  /*8350*/  FFMA R31, R41, R40, R31 ;  /* 0x00000028291f7223 */ /* 0x000fe2000000001f */
[----:B------:R-:W-:Y:S01]  /*8360*/  FMUL R35, R38, R35 ;  /* 0x0000002326237220 */ /* 0x000fe20000400000 */
[----:B------:R-:W-:Y:S01]  /*8370*/  F2FP.BF16.F32.PACK_AB R69, R23, R18 ;  /* 0x000000121745723e */ /* 0x000fe200000010ff */
[----:B------:R-:W-:Y:S01]  /*8380*/  FFMA R28, R41, R43, R28 ;  /* 0x0000002b291c7223 */ /* 0x000fe2000000001c */
[----:B------:R-:W-:Y:S01]  /*8390*/  F2FP.BF16.F32.PACK_AB R70, R21, R20 ;  /* 0x000000141546723e */ /* 0x000fe200000010ff */
[----:B------:R-:W-:Y:S01]  /*83a0*/  FFMA R29, R41, R42, R29 ;  /* 0x0000002a291d7223 */ /* 0x000fe2000000001d */
[----:B------:R-:W-:Y:S01]  /*83b0*/  F2FP.BF16.F32.PACK_AB R71, R27, R22 ;  /* 0x000000161b47723e */ /* 0x000fe200000010ff */
[C---:B------:R-:W-:Y:S01]  /*83c0*/  FFMA R30, R41.reuse, R45, R30 ;  /* 0x0000002d291e7223 */ /* 0x040fe2000000001e */
[----:B------:R-:W-:Y:S01]  /*83d0*/  FFMA R35, R41, R44, R35 ;  /* 0x0000002c29237223 */ /* 0x000fe20000000023 */
[----:B------:R-:W-:Y:S02]  /*83e0*/  F2FP.BF16.F32.PACK_AB R104, R25, R24 ;  /* 0x000000181968723e */ /* 0x000fe400000010ff */
[----:B------:R1:W-:Y:S01]  /*83f0*/  STS.128 [R47+0x20], R68 ;  /* 0x000020442f007388 */ /* 0x0003e20000000c00 */
[----:B------:R-:W-:Y:S02]  /*8400*/  F2FP.BF16.F32.PACK_AB R105, R31, R26 ;  /* 0x0000001a1f69723e */ /* 0x000fe400000010ff */
[----:B------:R-:W-:Y:S02]  /*8410*/  F2FP.BF16.F32.PACK_AB R106, R29, R28 ;  /* 0x0000001c1d6a723e */ /* 0x000fe400000010ff */
[----:B------:R-:W-:Y:S05]  /*8420*/  F2FP.BF16.F32.PACK_AB R107, R35, R30 ;  /* 0x0000001e236b723e */ /* 0x000fea00000010ff */
[----:B------:R1:W-:Y:S01]  /*8430*/  STS.128 [R46+0x10], R104 ;  /* 0x000010682e007388 */ /* 0x0003e20000000c00 */
[----:B------:R-:W-:Y:S01]  /*8440*/  @!PT LDS RZ, [RZ] ;  /* 0x00000000fffff984 */ /* 0x000fe20000000800 */
[----:B------:R-:W-:Y:S01]  /*8450*/  @!PT LDS RZ, [RZ] ;  /* 0x00000000fffff984 */ /* 0x000fe20000000800 */
[----:B------:R-:W-:Y:S01]  /*8460*/  @!PT LDS RZ, [RZ] ;  /* 0x00000000fffff984 */ /* 0x000fe20000000800 */
[----:B------:R-:W-:Y:S01]  /*8470*/  @!PT LDS RZ, [RZ] ;  /* 0x00000000fffff984 */ /* 0x000fe20000000800 */
[----:B------:R3:W-:Y:S07]  /*8480*/  MEMBAR.ALL.CTA ;  /* 0x0000000000007992 */ /* 0x0007ee0000008000 */
[----:B---3--:R-:W3:Y:S02]  /*8490*/  FENCE.VIEW.ASYNC.S ;  /* 0x00000000000073c6 */ /* 0x008ee40000000000 */
[----:B---3--:R-:W-:Y:S06]  /*84a0*/  BAR.SYNC.DEFER_BLOCKING 0x1, 0x80 ;  /* 0x0042000000007b1d */ /* 0x008fec0000010000 */
[----:B------:R-:W-:Y:S05]  /*84b0*/  @P0 BRA `(.L_x_117) ;  /* 0x0000000000240947 */ /* 0x000fea0003800000 */
[----:B------:R-:W3:Y:S01]  /*84c0*/  LDCU.64 UR6, c[0x0][0x348] ;  /* 0x00006900ff0677ac */ /* 0x000ee20008000a00 */
[----:B------:R-:W-:Y:S01]  /*84d0*/  R2UR UR5, R109 ;  /* 0x000000006d0572ca */ /* 0x000fe200000e0000 */
[----:B------:R-:W-:Y:S11]  /*84e0*/  UMOV UR51, UR52 ;  /* 0x0000003400337c82 */ /* 0x000ff60008000000 */
[----:B------:R-:W-:Y:S01]  /*84f0*/  @!UPT UIADD3 URZ, UPT, UPT, URZ, URZ, URZ ;  /* 0x000000fffffff290 */ /* 0x000fe2000fffe0ff */
[----:B------:R-:W-:Y:S02]  /*8500*/  UIADD3 UR48, UPT, UPT, UR46, 0x200, UR5 ;  /* 0x000002002e307890 */ /* 0x000fe4000fffe005 */
[----:B---3--:R-:W-:Y:S04]  /*8510*/  UIADD3 UR4, UP0, UPT, UR6, 0xa80, URZ ;  /* 0x00000a8006047890 */ /* 0x008fe8000ff1e0ff */
[----:B------:R-:W-:Y:S09]  /*8520*/  UIADD3.X UR5, UPT, UPT, URZ, UR7, URZ, UP0, !UPT ;  /* 0x00000007ff057290 */ /* 0x000ff200087fe4ff */
[----:B------:R3:W-:Y:S02]  /*8530*/  UTMASTG.3D [UR48], [UR4] ;  /* 0x00000030040073b5 */ /* 0x0007e40008010000 */
[----:B---3--:R0:W-:Y:S02]  /*8540*/  UTMACMDFLUSH ;  /* 0x00000000000079b7 */ /* 0x0081e40000000000 */
.L_x_117:
[----:B------:R-:W-:Y:S05]  /*8550*/  BSYNC.RECONVERGENT B0 ;  /* 0x0000000000007941 */ /* 0x000fea0003800200 */
.L_x_116:
[----:B------:R-:W-:Y:S01]  /*8560*/  UIADD3 UR43, UPT, UPT, UR45, 0x1, URZ ;  /* 0x000000012d2b7890 */ /* 0x000fe2000fffe0ff */
[----:B------:R-:W-:Y:S03]  /*8570*/  BSSY.RECONVERGENT B0, `(.L_x_118) ;  /* 0x0000005000007945 */ /* 0x000fe60003800200 */
[----:B------:R-:W-:Y:S04]  /*8580*/  UISETP.NE.AND UP0, UPT, UR43, 0x3, UPT ;  /* 0x000000032b00788c */ /* 0x000fe8000bf05270 */
[----:B------:R-:W-:Y:S01]  /*8590*/  USEL UR44, UR43, URZ, UP0 ;  /* 0x000000ff2b2c7287 */ /* 0x000fe20008000000 */
[----:B------:R-:W-:Y:S11]  /*85a0*/  @P0 BRA `(.L_x_119) ;  /* 0x0000000000040947 */ /* 0x000ff60003800000 */
[----:B------:R-:W-:Y:S04]  /*85b0*/  DEPBAR.LE SB0, 0x1 ;  /* 0x000080400000791a */ /* 0x000fe80000000000 */
.L_x_119:
[----:B------:R-:W-:Y:S05]  /*85c0*/  BSYNC.RECONVERGENT B0 ;  /* 0x0000000000007941 */ /* 0x000fea0003800200 */
.L_x_118:
[----:B------:R-:W-:Y:S01]  /*85d0*/  BAR.SYNC.DEFER_BLOCKING 0x1, 0x80 ;  /* 0x0042000000007b1d */ /* 0x000fe20000010000 */
[----:B------:R-:W-:Y:S01]  /*85e0*/  ISETP.NE.AND P1, PT, R108, RZ, PT ;  /* 0x000000ff6c00720c */ /* 0x000fe20003f25270 */
[----:B------:R-:W-:Y:S01]  /*85f0*/  UISETP.NE.AND UP0, UPT, UR53, URZ, UPT ;  /* 0x000000ff3500728c */ /* 0x000fe2000bf05270 */
[----:B------:R-:W-:Y:S11]  /*8600*/  LEA R2, R111, UR46, 0x3 ;  /* 0x0000002e6f027c11 */ /* 0x000ff6000f8e18ff */
[----:B------:R-:W-:Y:S01]  /*8610*/  @P1 SHF.L.U32 R3, R112, 0x1f, RZ ;  /* 0x0000001f70031819 */ /* 0x000fe200000006ff */
[----:B------:R-:W-:Y:S06]  /*8620*/  BRA.U !UP0, `(.L_x_120) ;  /* 0x0000000108287547 */ /* 0x000fec000b800000 */
[----:B------:R-:W-:Y:S01]  /*8630*/  R2UR UR4, R88 ;  /* 0x00000000580472ca */ /* 0x000fe200000e0000 */
[----:B------:R-:W-:Y:S05]  /*8640*/  IMAD.U32 R5, RZ, RZ, UR47 ;  /* 0x0000002fff057e24 */ /* 0x000fea000f8e00ff */
[----:B------:R-:W-:Y:S05]  /*8650*/  @P1 LEA R5, R5, UR46, 0x3 ;  /* 0x0000002e05051c11 */ /* 0x000fea000f8e18ff */
[----:B------:R-:W-:Y:S02]  /*8660*/  @P1 VIADD R5, R5, 0x58 ;  /* 0x0000005805051836 */ /* 0x000fe40000000000 */
[----:B------:R-:W-:Y:S01]  /*8670*/  IMAD.U32 R0, RZ, RZ, UR4 ;  /* 0x00000004ff007e24 */ /* 0x000fe2000f8e00ff */
[----:B------:R-:W-:Y:S04]  /*8680*/  UIADD3 UR4, UPT, UPT, UR47, 0x1, URZ ;  /* 0x000000012f047890 */ /* 0x000fe8000fffe0ff */
[----:B------:R-:W-:Y:S01]  /*8690*/  @P1 PRMT R0, R0, 0x654, R5 ;  /* 0x0000065400001816 */ /* 0x000fe20000000005 */
[----:B------:R-:W-:Y:S03]  /*86a0*/  UISETP.NE.AND UP0, UPT, UR4, 0x3, UPT ;  /* 0x000000030400788c */ /* 0x000fe6000bf05270 */
[----:B------:R3:W-:Y:S01]  /*86b0*/  @P1 SYNCS.ARRIVE.TRANS64.RED.A1T0 RZ, [R0+URZ], RZ ;  /* 0x000000ff00ff19a7 */ /* 0x0007e200081004ff */
[----:B------:R-:W-:Y:S07]  /*86c0*/  USEL UR47, UR4, URZ, UP0 ;  /* 0x000000ff042f7287 */ /* 0x000fee0008000000 */
.L_x_120:
[----:B------:R-:W4:Y:S01]  /*86d0*/  @P1 SYNCS.PHASECHK.TRANS64.TRYWAIT P0, [R2+URZ+0x40], R3 ;  /* 0x00004003020015a7 */ /* 0x000f2200080011ff */
[----:B------:R-:W-:Y:S01]  /*86e0*/  BSSY B1, `(.L_x_121) ;  /* 0x0000015000017945 */ /* 0x000fe20003800000 */
[----:B----4-:R-:W-:Y:S03]  /*86f0*/  @P1 SEL R110, RZ, 0x1, !P0 ;  /* 0x00000001ff6e1807 */ /* 0x010fe60004000000 */
[----:B------:R-:W-:Y:S05]  /*8700*/  @!P1 BRA `(.L_x_122) ;  /* 0x0000000000489947 */ /* 0x000fea0003800000 */
[----:B------:R-:W-:Y:S01]  /*8710*/  ISETP.NE.AND P1, PT, R113, RZ, PT ;  /* 0x000000ff7100720c */ /* 0x000fe20003f25270 */
[----:B------:R-:W-:Y:S01]  /*8720*/  BSSY B0, `(.L_x_123) ;  /* 0x000000a000007945 */ /* 0x000fe20003800000 */
[----:B------:R-:W-:Y:S11]  /*8730*/  ISETP.NE.AND P0, PT, R110, RZ, PT ;  /* 0x000000ff6e00720c */ /* 0x000ff60003f05270 */
[----:B------:R-:W-:Y:S04]  /*8740*/  @P1 IMAD R111, R111, 0x2000, R98 ;  /* 0x000020006f6f1824 */ /* 0x000fe800078e0262 */
[----:B------:R-:W-:Y:S01]  /*8750*/  @P1 IMAD.IADD R4, R81, 0x1, R111 ;  /* 0x0000000151041824 */ /* 0x000fe200078e026f */
[----:B------:R-:W-:Y:S03]  /*8760*/  @P1 IADD3 R3, PT, PT, R80, R111, RZ ;  /* 0x0000006f50031210 */ /* 0x000fe60007ffe0ff */
[----:B---3--:R-:W-:Y:S01]  /*8770*/  @P1 IMAD.IADD R0, R97, 0x1, R4 ;  /* 0x0000000161001824 */ /* 0x008fe200078e0204 */
[----:B------:R-:W-:Y:S06]  /*8780*/  @P0 BRA `(.L_x_124) ;  /* 0x00000000000c0947 */ /* 0x000fec0003800000 */
[----:B------:R-:W-:Y:S04]  /*8790*/  SHF.L.U32 R5, R112, 0x1f, RZ ;  /* 0x0000001f70057819 */ /* 0x000fe800000006ff */
[----:B------:R-:W3:Y:S02]  /*87a0*/  SYNCS.PHASECHK.TRANS64.TRYWAIT P0, [R2+URZ+0x40], R5 ;  /* 0x00004005020075a7 */ /* 0x000ee400080011ff */
[----:B---3--:R-:W-:Y:S05]  /*87b0*/  @!P0 BRA `(.L_x_125) ;  /* 0x0000001800648947 */ /* 0x008fea0003800000 */
.L_x_124:
[----:B------:R-:W-:Y:S05]  /*87c0*/  BSYNC B0 ;  /* 0x0000000000007941 */ /* 0x000fea0003800000 */
.L_x_123:
[----:B------:R-:W-:Y:S11]  /*87d0*/  ISETP.NE.AND P0, PT, R113, RZ, PT ;  /* 0x000000ff7100720c */ /* 0x000ff60003f05270 */
[----:B------:R-:W-:Y:S02]  /*87e0*/  @!UPT UIADD3 URZ, UPT, UPT, URZ, URZ, URZ ;  /* 0x000000fffffff290 */ /* 0x000fe4000fffe0ff */
[----:B------:R4:W1:Y:S04]  /*87f0*/  @P0 LDS.128 R48, [R111] ;  /* 0x000000006f300984 */ /* 0x0008680000000c00 */
[----:B------:R4:W1:Y:S04]  /*8800*/  @P0 LDS.128 R64, [R3+0x20] ;  /* 0x0000200003400984 */ /* 0x0008680000000c00 */
[----:B------:R4:W1:Y:S04]  /*8810*/  @P0 LDS.128 R56, [R4+0x10] ;  /* 0x0000100004380984 */ /* 0x0008680000000c00 */
[----:B------:R4:W1:Y:S02]  /*8820*/  @P0 LDS.128 R72, [R0+0x10] ;  /* 0x0000100000480984 */ /* 0x0008640000000c00 */
.L_x_122:
[----:B------:R-:W-:Y:S05]  /*8830*/  BSYNC B1 ;  /* 0x0000000000017941 */ /* 0x000fea0003800000 */
.L_x_121:
[----:B---34-:R-:W-:Y:S05]  /*8840*/  VIADD R0, R39, 0x20 ;  /* 0x0000002027007836 */ /* 0x018fea0000000000 */
[----:B------:R-:W-:Y:S04]  /*8850*/  SHF.R.U32.HI R0, RZ, 0x15, R0 ;  /* 0x00000015ff007819 */ /* 0x000fe80000011600 */
[----:B------:R-:W-:Y:S11]  /*8860*/  LOP3.LUT P0, RZ, R0, 0x3, R85, 0x48, !PT ;  /* 0x0000000300ff7812 */ /* 0x000ff60007804855 */
[----:B------:R-:W-:Y:S02]  /*8870*/  @!UPT UIADD3 URZ, UPT, UPT, URZ, URZ, URZ ;  /* 0x000000fffffff290 */ /* 0x000fe4000fffe0ff */
[----:B------:R-:W-:Y:S05]  /*8880*/  @!P0 BRA `(.L_x_126) ;  /* 0x0000000000408947 */ /* 0x000fea0003800000 */
[----:B------:R-:W3:Y:S01]  /*8890*/  LDCU.64 UR8, c[0x4][0x70] ;  /* 0x01000e00ff0877ac */ /* 0x000ee20008000a00 */
[----:B------:R-:W-:Y:S01]  /*88a0*/  MOV R3, 0x0 ;  /* 0x0000000000037802 */ /* 0x000fe20000000f00 */
[----:B------:R-:W-:Y:S02]  /*88b0*/  HFMA2 R12, -RZ, RZ, 0, 5.9604644775390625e-08 ;  /* 0x00000001ff0c7431 */ /* 0x000fe400000001ff */
[----:B------:R-:W-:Y:S02]  /*88c0*/  IMAD.MOV.U32 R8, RZ, RZ, 0x192 ;  /* 0x00000192ff087424 */ /* 0x000fe400078e00ff */
[----:B------:R-:W-:Y:S01]  /*88d0*/  IMAD.MOV.U32 R13, RZ, RZ, RZ ;  /* 0x000000ffff0d7224 */ /* 0x000fe200078e00ff */
[----:B------:R-:W4:Y:S01]  /*88e0*/  LDCU.64 UR6, c[0x4][0x78] ;  /* 0x01000f00ff0677ac */ /* 0x000f220008000a00 */
[----:B------:R-:W1:Y:S01]  /*88f0*/  LDC.64 R2, c[0x4][R3] ;  /* 0x0100000003027b82 */ /* 0x000e620000000a00 */
[----:B------:R-:W5:Y:S01]  /*8900*/  LDCU.64 UR4, c[0x4][0x10] ;  /* 0x01000200ff0477ac */ /* 0x000f620008000a00 */
[----:B---3--:R-:W-:Y:S01]  /*8910*/  MOV R5, UR9 ;  /* 0x0000000900057c02 */ /* 0x008fe20008000f00 */
[----:B------:R-:W-:Y:S01]  /*8920*/  IMAD.U32 R4, RZ, RZ, UR8 ;  /* 0x00000008ff047e24 */ /* 0x000fe2000f8e00ff */
[----:B----4-:R-:W-:Y:S01]  /*8930*/  MOV R7, UR7 ;  /* 0x0000000700077c02 */ /* 0x010fe20008000f00 */
[----:B------:R-:W-:Y:S01]  /*8940*/  IMAD.U32 R6, RZ, RZ, UR6 ;  /* 0x00000006ff067e24 */ /* 0x000fe2000f8e00ff */
[----:B-----5:R-:W-:Y:S01]  /*8950*/  MOV R11, UR5 ;  /* 0x00000005000b7c02 */ /* 0x020fe20008000f00 */
[----:B------:R-:W-:Y:S02]  /*8960*/  IMAD.U32 R10, RZ, RZ, UR4 ;  /* 0x00000004ff0a7e24 */ /* 0x000fe4000f8e00ff */
[----:B------:R-:W-:Y:S07]  /*8970*/  LEPC R20, `(.L_x_126) ;  /* 0x000000001014794e */ /* 0x000fee0000000000 */
[----:B-12---:R-:W-:Y:S05]  /*8980*/  CALL.ABS.NOINC R2 ;  /* 0x0000000002007343 */ /* 0x006fea0003c00000 */
.L_x_126:
[----:B------:R-:W-:Y:S01]  /*8990*/  ISETP.NE.AND P0, PT, R99, RZ, PT ;  /* 0x000000ff6300720c */ /* 0x000fe20003f05270 */
[----:B------:R-:W-:Y:S05]  /*89a0*/  WARPSYNC.ALL ;  /* 0x0000000000007948 */ /* 0x000fea0003800000 */
[----:B------:R-:W-:Y:S01]  /*89b0*/  R2UR UR4, R39 ;  /* 0x00000000270472ca */ /* 0x000fe200000e0000 */
[----:B------:R-:W-:Y:S01]  /*89c0*/  BSSY.RECONVERGENT B0, `(.L_x_127) ;  /* 0x0000090000007945 */ /* 0x000fe20003800200 */
[C---:B-1----:R-:W-:Y:S02]  /*89d0*/  SHF.L.U32 R40, R48.reuse, 0x10, RZ ;  /* 0x0000001030287819 */ /* 0x042fe400000006ff */
[----:B------:R-:W-:Y:S02]  /*89e0*/  LOP3.LUT R42, R48, 0xffff0000, RZ, 0xc0, !PT ;  /* 0xffff0000302a7812 */ /* 0x000fe400078ec0ff */
[C---:B------:R-:W-:Y:S02]  /*89f0*/  SHF.L.U32 R43, R49.reuse, 0x10, RZ ;  /* 0x00000010312b7819 */ /* 0x040fe400000006ff */
[----:B------:R-:W-:Y:S02]  /*8a00*/  LOP3.LUT R44, R49, 0xffff0000, RZ, 0xc0, !PT ;  /* 0xffff0000312c7812 */ /* 0x000fe400078ec0ff */
[C---:B------:R-:W-:Y:S02]  /*8a10*/  SHF.L.U32 R45, R50.reuse, 0x10, RZ ;  /* 0x00000010322d7819 */ /* 0x040fe400000006ff */
[----:B--2---:R-:W-:Y:S01]  /*8a20*/  LOP3.LUT R46, R50, 0xffff0000, RZ, 0xc0, !PT ;  /* 0xffff0000322e7812 */ /* 0x004fe200078ec0ff */
[----:B------:R-:W1:Y:S01]  /*8a30*/  LDTM.x32 R4, tmem[UR4+0x20] ;  /* 0x00002004000479ee */ /* 0x000e6200082c0000 */
[C---:B------:R-:W-:Y:S01]  /*8a40*/  SHF.L.U32 R47, R51.reuse, 0x10, RZ ;  /* 0x00000010332f7819 */ /* 0x040fe200000006ff */
[----:B------:R-:W-:Y:S01]  /*8a50*/  USHF.L.U32 UR4, UR44, 0xd, URZ ;  /* 0x0000000d2c047899 */ /* 0x000fe200080006ff */
[----:B------:R-:W-:Y:S01]  /*8a60*/  LOP3.LUT R48, R51, 0xffff0000, RZ, 0xc0, !PT ;  /* 0xffff000033307812 */ /* 0x000fe200078ec0ff */
[----:B------:R-:W-:Y:S01]  /*8a70*/  NOP ;  /* 0x0000000000007918 */ /* 0x000fe20000000000 */
[C---:B------:R-:W-:Y:S02]  /*8a80*/  SHF.L.U32 R49, R56.reuse, 0x10, RZ ;  /* 0x0000001038317819 */ /* 0x040fe400000006ff */
[----:B------:R-:W-:Y:S02]  /*8a90*/  LOP3.LUT R51, R56, 0xffff0000, RZ, 0xc0, !PT ;  /* 0xffff000038337812 */ /* 0x000fe400078ec0ff */
[C---:B------:R-:W-:Y:S02]  /*8aa0*/  SHF.L.U32 R50, R57.reuse, 0x10, RZ ;  /* 0x0000001039327819 */ /* 0x040fe400000006ff */
[----:B------:R-:W-:Y:S02]  /*8ab0*/  LOP3.LUT R52, R57, 0xffff0000, RZ, 0xc0, !PT ;  /* 0xffff000039347812 */ /* 0x000fe400078ec0ff */
[----:B------:R-:W-:Y:S02]  /*8ac0*/  IADD3 R109, PT, PT, R98, UR4, RZ ;  /* 0x00000004626d7c10 */ /* 0x000fe4000fffe0ff */
[C---:B------:R-:W-:Y:S02]  /*8ad0*/  SHF.L.U32 R53, R58.reuse, 0x10, RZ ;  /* 0x000000103a357819 */ /* 0x040fe400000006ff */
[----:B------:R-:W-:Y:S02]  /*8ae0*/  LOP3.LUT R54, R58, 0xffff0000, RZ, 0xc0, !PT ;  /* 0xffff00003a367812 */ /* 0x000fe400078ec0ff */
[C---:B------:R-:W-:Y:S02]  /*8af0*/  SHF.L.U32 R55, R59.reuse, 0x10, RZ ;  /* 0x000000103b377819 */ /* 0x040fe400000006ff */
[----:B------:R-:W-:Y:S02]  /*8b00*/  IADD3 R90, PT, PT, R90, 0xb0, RZ ;  /* 0x000000b05a5a7810 */ /* 0x000fe40007ffe0ff */
[----:B------:R-:W-:Y:S01]  /*8b10*/  LOP3.LUT R56, R59, 0xffff0000, RZ, 0xc0, !PT ;  /* 0xffff00003b387812 */ /* 0x000fe200078ec0ff */
[C---:B-1----:R-:W-:Y:S01]  /*8b20*/  FMUL R4, R38.reuse, R4 ;  /* 0x0000000426047220 */ /* 0x042fe20000400000 */
[----:B------:R-:W-:Y:S01]  /*8b30*/  IADD3 R110, PT, PT, R81, R109, RZ ;  /* 0x0000006d516e7210 */ /* 0x000fe20007ffe0ff */
[----:B------:R-:W-:Y:S01]  /*8b40*/  FMUL R5, R38, R5 ;  /* 0x0000000526057220 */ /* 0x000fe20000400000 */
[----:B------:R-:W-:Y:S01]  /*8b50*/  SHF.L.U32 R57, R64, 0x10, RZ ;  /* 0x0000001040397819 */ /* 0x000fe200000006ff */
[----:B------:R-:W-:Y:S01]  /*8b60*/  FMUL R6, R38, R6 ;  /* 0x0000000626067220 */ /* 0x000fe20000400000 */
[----:B------:R-:W-:Y:S01]  /*8b70*/  IADD3 R109, PT, PT, R80, R109, RZ ;  /* 0x0000006d506d7210 */ /* 0x000fe20007ffe0ff */
[----:B------:R-:W-:Y:S01]  /*8b80*/  FMUL R7, R38, R7 ;  /* 0x0000000726077220 */ /* 0x000fe20000400000 */
[----:B------:R-:W-:Y:S01]  /*8b90*/  LOP3.LUT R58, R64, 0xffff0000, RZ, 0xc0, !PT ;  /* 0xffff0000403a7812 */ /* 0x000fe200078ec0ff */
[----:B------:R-:W-:Y:S01]  /*8ba0*/  FFMA R4, R41, R40, R4 ;  /* 0x0000002829047223 */ /* 0x000fe20000000004 */
[----:B------:R-:W-:Y:S01]  /*8bb0*/  SHF.L.U32 R59, R65, 0x10, RZ ;  /* 0x00000010413b7819 */ /* 0x000fe200000006ff */
[----:B------:R-:W-:Y:S01]  /*8bc0*/  FMUL R8, R38, R8 ;  /* 0x0000000826087220 */ /* 0x000fe20000400000 */
[----:B------:R-:W-:Y:S01]  /*8bd0*/  LOP3.LUT R90, R90, 0xfefffff8, RZ, 0xc0, !PT ;  /* 0xfefffff85a5a7812 */ /* 0x000fe200078ec0ff */
[----:B------:R-:W-:Y:S01]  /*8be0*/  FFMA R5, R41, R42, R5 ;  /* 0x0000002a29057223 */ /* 0x000fe20000000005 */
[----:B------:R-:W-:Y:S01]  /*8bf0*/  LOP3.LUT R60, R65, 0xffff0000, RZ, 0xc0, !PT ;  /* 0xffff0000413c7812 */ /* 0x000fe200078ec0ff */
[----:B------:R-:W-:Y:S01]  /*8c00*/  FMUL R9, R38, R9 ;  /* 0x0000000926097220 */ /* 0x000fe20000400000 */
[----:B------:R-:W-:Y:S01]  /*8c10*/  SHF.L.U32 R61, R66, 0x10, RZ ;  /* 0x00000010423d7819 */ /* 0x000fe200000006ff */
[----:B------:R1:W-:Y:S01]  /*8c20*/  SYNCS.ARRIVE.TRANS64.RED.A1T0 RZ, [R90+URZ], RZ ;  /* 0x000000ff5aff79a7 */ /* 0x0003e200081004ff */
[----:B------:R-:W-:Y:S01]  /*8c30*/  F2FP.BF16.F32.PACK_AB R80, R5, R4 ;  /* 0x000000040550723e */ /* 0x000fe200000010ff */
[----:B------:R-:W-:Y:S01]  /*8c40*/  FFMA R6, R41, R43, R6 ;  /* 0x0000002b29067223 */ /* 0x000fe20000000006 */
[----:B------:R-:W-:Y:S01]  /*8c50*/  IADD3 R111, PT, PT, R97, R110, RZ ;  /* 0x0000006e616f7210 */ /* 0x000fe20007ffe0ff */
[C---:B------:R-:W-:Y:S01]  /*8c60*/  FFMA R7, R41.reuse, R44, R7 ;  /* 0x0000002c29077223 */ /* 0x040fe20000000007 */
[C---:B------:R-:W-:Y:S01]  /*8c70*/  FFMA R8, R41.reuse, R45, R8 ;  /* 0x0000002d29087223 */ /* 0x040fe20000000008 */
[----:B------:R-:W-:Y:S01]  /*8c80*/  FFMA R9, R41, R46, R9 ;  /* 0x0000002e29097223 */ /* 0x000fe20000000009 */
[----:B------:R-:W-:Y:S01]  /*8c90*/  FMUL R10, R38, R10 ;  /* 0x0000000a260a7220 */ /* 0x000fe20000400000 */
[----:B------:R-:W-:Y:S01]  /*8ca0*/  LOP3.LUT R62, R66, 0xffff0000, RZ, 0xc0, !PT ;  /* 0xffff0000423e7812 */ /* 0x000fe200078ec0ff */
[C---:B------:R-:W-:Y:S01]  /*8cb0*/  FMUL R11, R38.reuse, R11 ;  /* 0x0000000b260b7220 */ /* 0x040fe20000400000 */
[----:B------:R-:W-:Y:S01]  /*8cc0*/  F2FP.BF16.F32.PACK_AB R81, R7, R6 ;  /* 0x000000060751723e */ /* 0x000fe200000010ff */
[----:B------:R-:W-:Y:S01]  /*8cd0*/  FFMA R10, R41, R47, R10 ;  /* 0x0000002f290a7223 */ /* 0x000fe2000000000a */
[----:B------:R-:W-:Y:S01]  /*8ce0*/  F2FP.BF16.F32.PACK_AB R82, R9, R8 ;  /* 0x000000080952723e */ /* 0x000fe200000010ff */
[----:B------:R-:W-:Y:S01]  /*8cf0*/  FFMA R11, R41, R48, R11 ;  /* 0x00000030290b7223 */ /* 0x000fe2000000000b */
[C---:B------:R-:W-:Y:S01]  /*8d00*/  FMUL R0, R38.reuse, R12 ;  /* 0x0000000c26007220 */ /* 0x040fe20000400000 */
[C---:B------:R-:W-:Y:S01]  /*8d10*/  FMUL R2, R38.reuse, R13 ;  /* 0x0000000d26027220 */ /* 0x040fe20000400000 */
[C---:B------:R-:W-:Y:S01]  /*8d20*/  FMUL R3, R38.reuse, R14 ;  /* 0x0000000e26037220 */ /* 0x040fe20000400000 */
[----:B------:R-:W-:Y:S01]  /*8d30*/  SHF.L.U32 R63, R67, 0x10, RZ ;  /* 0x00000010433f7819 */ /* 0x000fe200000006ff */
[----:B------:R-:W-:Y:S01]  /*8d40*/  FFMA R0, R41, R49, R0 ;  /* 0x0000003129007223 */ /* 0x000fe20000000000 */
[----:B------:R-:W-:Y:S01]  /*8d50*/  F2FP.BF16.F32.PACK_AB R83, R11, R10 ;  /* 0x0000000a0b53723e */ /* 0x000fe200000010ff */
[----:B------:R-:W-:Y:S01]  /*8d60*/  FFMA R2, R41, R51, R2 ;  /* 0x0000003329027223 */ /* 0x000fe20000000002 */
[C---:B------:R-:W-:Y:S01]  /*8d70*/  FMUL R15, R38.reuse, R15 ;  /* 0x0000000f260f7220 */ /* 0x040fe20000400000 */
[C---:B------:R-:W-:Y:S01]  /*8d80*/  FMUL R12, R38.reuse, R16 ;  /* 0x00000010260c7220 */ /* 0x040fe20000400000 */
[----:B------:R-:W-:Y:S01]  /*8d90*/  FMUL R13, R38, R17 ;  /* 0x00000011260d7220 */ /* 0x000fe20000400000 */
[----:B------:R1:W-:Y:S01]  /*8da0*/  STS.128 [R98+UR4], R80 ;  /* 0x0000005062007988 */ /* 0x0003e20008000c04 */
[----:B------:R-:W-:Y:S01]  /*8db0*/  LOP3.LUT R64, R67, 0xffff0000, RZ, 0xc0, !PT ;  /* 0xffff000043407812 */ /* 0x000fe200078ec0ff */
[C---:B------:R-:W-:Y:S01]  /*8dc0*/  FFMA R3, R41.reuse, R50, R3 ;  /* 0x0000003229037223 */ /* 0x040fe20000000003 */
[----:B------:R-:W-:Y:S01]  /*8dd0*/  SHF.L.U32 R65, R72, 0x10, RZ ;  /* 0x0000001048417819 */ /* 0x000fe200000006ff */
[C---:B------:R-:W-:Y:S01]  /*8de0*/  FFMA R15, R41.reuse, R52, R15 ;  /* 0x00000034290f7223 */ /* 0x040fe2000000000f */
[----:B------:R-:W-:Y:S01]  /*8df0*/  F2FP.BF16.F32.PACK_AB R104, R2, R0 ;  /* 0x000000000268723e */ /* 0x000fe200000010ff */
[C---:B------:R-:W-:Y:S01]  /*8e00*/  FFMA R12, R41.reuse, R53, R12 ;  /* 0x00000035290c7223 */ /* 0x040fe2000000000c */
[C---:B------:R-:W-:Y:S01]  /*8e10*/  FFMA R13, R41.reuse, R54, R13 ;  /* 0x00000036290d7223 */ /* 0x040fe2000000000d */
[C---:B------:R-:W-:Y:S01]  /*8e20*/  FMUL R14, R38.reuse, R18 ;  /* 0x00000012260e7220 */ /* 0x040fe20000400000 */
[C---:B------:R-:W-:Y:S01]  /*8e30*/  FMUL R19, R38.reuse, R19 ;  /* 0x0000001326137220 */ /* 0x040fe20000400000 */
[C---:B------:R-:W-:Y:S01]  /*8e40*/  FMUL R16, R38.reuse, R20 ;  /* 0x0000001426107220 */ /* 0x040fe20000400000 */
[C---:B------:R-:W-:Y:S01]  /*8e50*/  FMUL R17, R38.reuse, R21 ;  /* 0x0000001526117220 */ /* 0x040fe20000400000 */
[C---:B------:R-:W-:Y:S01]  /*8e60*/  FFMA R14, R41.reuse, R55, R14 ;  /* 0x00000037290e7223 */ /* 0x040fe2000000000e */
        /* <DEDUP_REMOVED lines=9> */
[----:B------:R-:W-:Y:S01]  /*8f00*/  FFMA R23, R41, R60, R23 ;  /* 0x0000003c29177223 */ /* 0x000fe20000000017 */
[C---:B------:R-:W-:Y:S01]  /*8f10*/  FMUL R27, R38.reuse, R27 ;  /* 0x0000001b261b7220 */ /* 0x040fe20000400000 */
[----:B------:R-:W-:Y:S01]  /*8f20*/  F2FP.BF16.F32.PACK_AB R105, R15, R3 ;  /* 0x000000030f69723e */ /* 0x000fe200000010ff */
[----:B------:R-:W-:Y:S01]  /*8f30*/  FFMA R20, R41, R61, R20 ;  /* 0x0000003d29147223 */ /* 0x000fe20000000014 */
[----:B------:R-:W-:Y:S01]  /*8f40*/  F2FP.BF16.F32.PACK_AB R106, R13, R12 ;  /* 0x0000000c0d6a723e */ /* 0x000fe200000010ff */
[----:B------:R-:W-:Y:S01]  /*8f50*/  FMUL R24, R38, R28 ;  /* 0x0000001c26187220 */ /* 0x000fe20000400000 */
[----:B------:R-:W-:Y:S01]  /*8f60*/  F2FP.BF16.F32.PACK_AB R107, R19, R14 ;  /* 0x0000000e136b723e */ /* 0x000fe200000010ff */
[----:B------:R-:W-:Y:S01]  /*8f70*/  FFMA R21, R41, R62, R21 ;  /* 0x0000003e29157223 */ /* 0x000fe20000000015 */
[----:B------:R-:W-:Y:S01]  /*8f80*/  LOP3.LUT R66, R72, 0xffff0000, RZ, 0xc0, !PT ;  /* 0xffff000048427812 */ /* 0x000fe200078ec0ff */
[C---:B------:R-:W-:Y:S01]  /*8f90*/  FMUL R25, R38.reuse, R29 ;  /* 0x0000001d26197220 */ /* 0x040fe20000400000 */
[----:B------:R-:W-:Y:S01]  /*8fa0*/  SHF.L.U32 R67, R73, 0x10, RZ ;  /* 0x0000001049437819 */ /* 0x000fe200000006ff */
[----:B------:R1:W-:Y:S01]  /*8fb0*/  STS.128 [R110+0x10], R104 ;  /* 0x000010686e007388 */ /* 0x0003e20000000c00 */
[----:B------:R-:W-:Y:S01]  /*8fc0*/  FFMA R22, R41, R63, R22 ;  /* 0x0000003f29167223 */ /* 0x000fe20000000016 */
[----:B------:R-:W-:Y:S01]  /*8fd0*/  LOP3.LUT R68, R73, 0xffff0000, RZ, 0xc0, !PT ;  /* 0xffff000049447812 */ /* 0x000fe200078ec0ff */
[----:B------:R-:W-:Y:S01]  /*8fe0*/  FMUL R26, R38, R30 ;  /* 0x0000001e261a7220 */ /* 0x000fe20000400000 */
[C---:B------:R-:W-:Y:S01]  /*8ff0*/  FFMA R27, R41.reuse, R64, R27 ;  /* 0x00000040291b7223 */ /* 0x040fe2000000001b */
[----:B------:R-:W-:Y:S01]  /*9000*/  SHF.L.U32 R69, R74, 0x10, RZ ;  /* 0x000000104a457819 */ /* 0x000fe200000006ff */
[----:B------:R-:W-:Y:S01]  /*9010*/  FMUL R31, R38, R31 ;  /* 0x0000001f261f7220 */ /* 0x000fe20000400000 */
[C---:B------:R-:W-:Y:S01]  /*9020*/  FFMA R24, R41.reuse, R65, R24 ;  /* 0x0000004129187223 */ /* 0x040fe20000000018 */
[----:B------:R-:W-:Y:S01]  /*9030*/  LOP3.LUT R70, R74, 0xffff0000, RZ, 0xc0, !PT ;  /* 0xffff00004a467812 */ /* 0x000fe200078ec0ff */
[C---:B------:R-:W-:Y:S01]  /*9040*/  FMUL R28, R38.reuse, R32 ;  /* 0x00000020261c7220 */ /* 0x040fe20000400000 */
[----:B------:R-:W-:Y:S01]  /*9050*/  FFMA R25, R41, R66, R25 ;  /* 0x0000004229197223 */ /* 0x000fe20000000019 */
[----:B------:R-:W-:Y:S01]  /*9060*/  SHF.L.U32 R71, R75, 0x10, RZ ;  /* 0x000000104b477819 */ /* 0x000fe200000006ff */
[C---:B------:R-:W-:Y:S01]  /*9070*/  FMUL R29, R38.reuse, R33 ;  /* 0x00000021261d7220 */ /* 0x040fe20000400000 */
[----:B------:R-:W-:Y:S01]  /*9080*/  FFMA R26, R41, R67, R26 ;  /* 0x00000043291a7223 */ /* 0x000fe2000000001a */
[----:B------:R-:W-:Y:S01]  /*9090*/  LOP3.LUT R72, R75, 0xffff0000, RZ, 0xc0, !PT ;  /* 0xffff00004b487812 */ /* 0x000fe200078ec0ff */
        /* <DEDUP_REMOVED lines=8> */
[----:B------:R-:W-:Y:S01]  /*9120*/  FFMA R30, R41, R71, R30 ;  /* 0x00000047291e7223 */ /* 0x000fe2000000001e */
[----:B------:R-:W-:Y:S01]  /*9130*/  F2FP.BF16.F32.PACK_AB R115, R27, R22 ;  /* 0x000000161b73723e */ /* 0x000fe200000010ff */
[----:B------:R-:W-:Y:S01]  /*9140*/  FFMA R35, R41, R72, R35 ;  /* 0x0000004829237223 */ /* 0x000fe20000000023 */
[----:B------:R-:W-:Y:S02]  /*9150*/  F2FP.BF16.F32.PACK_AB R116, R25, R24 ;  /* 0x000000181974723e */ /* 0x000fe400000010ff */
[----:B------:R-:W-:Y:S01]  /*9160*/  F2FP.BF16.F32.PACK_AB R117, R31, R26 ;  /* 0x0000001a1f75723e */ /* 0x000fe200000010ff */
[----:B------:R1:W-:Y:S01]  /*9170*/  STS.128 [R109+0x20], R112 ;  /* 0x000020706d007388 */ /* 0x0003e20000000c00 */
        /* <DEDUP_REMOVED lines=8> */
[----:B--2---:R-:W2:Y:S02]  /*9200*/  FENCE.VIEW.ASYNC.S ;  /* 0x00000000000073c6 */ /* 0x004ea40000000000 */
[----:B--2---:R-:W-:Y:S06]  /*9210*/  BAR.SYNC.DEFER_BLOCKING 0x1, 0x80 ;  /* 0x0042000000007b1d */ /* 0x004fec0000010000 */
[----:B------:R-:W-:Y:S05]  /*9220*/  @P0 BRA `(.L_x_128) ;  /* 0x0000000000240947 */ /* 0x000fea0003800000 */
[----:B------:R-:W2:Y:S01]  /*9230*/  LDCU.64 UR10, c[0x0][0x348] ;  /* 0x00006900ff0a77ac */ /* 0x000ea20008000a00 */
[----:B------:R-:W-:Y:S02]  /*9240*/  UIADD3 UR9, UPT, UPT, UR49, 0x20, URZ ;  /* 0x0000002031097890 */ /* 0x000fe4000fffe0ff */
[----:B------:R-:W-:Y:S02]  /*9250*/  UIADD3 UR8, UPT, UPT, UR46, 0x200, UR4 ;  /* 0x000002002e087890 */ /* 0x000fe4000fffe004 */
[----:B--2---:R-:W-:Y:S03]  /*9260*/  UIADD3 UR6, UP0, UPT, UR10, 0xa80, URZ ;  /* 0x00000a800a067890 */ /* 0x004fe6000ff1e0ff */
[----:B------:R-:W-:Y:S01]  /*9270*/  UMOV UR10, UR50 ;  /* 0x00000032000a7c82 */ /* 0x000fe20008000000 */
[----:B------:R-:W-:Y:S03]  /*9280*/  UIADD3.X UR7, UPT, UPT, URZ, UR11, URZ, UP0, !UPT ;  /* 0x0000000bff077290 */ /* 0x000fe600087fe4ff */
[----:B------:R-:W-:Y:S06]  /*9290*/  UMOV UR11, UR52 ;  /* 0x00000034000b7c82 */ /* 0x000fec0008000000 */
[----:B------:R2:W-:Y:S02]  /*92a0*/  UTMASTG.3D [UR8], [UR6] ;  /* 0x00000008060073b5 */ /* 0x0005e40008010000 */
[----:B--2---:R0:W-:Y:S02]  /*92b0*/  UTMACMDFLUSH ;  /* 0x00000000000079b7 */ /* 0x0041e40000000000 */
.L_x_128:
[----:B------:R-:W-:Y:S05]  /*92c0*/  BSYNC.RECONVERGENT B0 ;  /* 0x0000000000007941 */ /* 0x000fea0003800200 */
.L_x_127:
[----:B------:R-:W-:Y:S01]  /*92d0*/  UIADD3 UR4, UPT, UPT, UR44, 0x1, URZ ;  /* 0x000000012c047890 */ /* 0x000fe2000fffe0ff */
[----:B------:R-:W-:Y:S03]  /*92e0*/  BSSY.RECONVERGENT B0, `(.L_x_129) ;  /* 0x0000008000007945 */ /* 0x000fe60003800200 */
[----:B------:R-:W-:Y:S04]  /*92f0*/  UISETP.NE.AND UP0, UPT, UR4, 0x3, UPT ;  /* 0x000000030400788c */ /* 0x000fe8000bf05270 */
[----:B------:R-:W-:Y:S02]  /*9300*/  UISETP.EQ.XOR UP1, UPT, UR43, 0x3, !UP0 ;  /* 0x000000032b00788c */ /* 0x000fe4000c722a70 */
[----:B------:R-:W-:Y:S02]  /*9310*/  USEL UR45, UR4, URZ, UP0 ;  /* 0x000000ff042d7287 */ /* 0x000fe40008000000 */
[----:B------:R-:W-:Y:S04]  /*9320*/  USEL UR5, URZ, 0x1, !UP1 ;  /* 0x00000001ff057887 */ /* 0x000fe8000c800000 */
[----:B------:R-:W-:Y:S01]  /*9330*/  ULOP3.LUT UR54, UR54, UR5, URZ, 0x3c, !UPT ;  /* 0x0000000536367292 */ /* 0x000fe2000f8e3cff */
[----:B------:R-:W-:Y:S11]  /*9340*/  @P0 BRA `(.L_x_130) ;  /* 0x0000000000040947 */ /* 0x000ff60003800000 */
[----:B------:R-:W-:Y:S04]  /*9350*/  DEPBAR.LE SB0, 0x1 ;  /* 0x000080400000791a */ /* 0x000fe80000000000 */
.L_x_130:
[----:B------:R-:W-:Y:S05]  /*9360*/  BSYNC.RECONVERGENT B0 ;  /* 0x0000000000007941 */ /* 0x000fea0003800200 */
.L_x_129:
[----:B------:R-:W-:Y:S01]  /*9370*/  BAR.SYNC.DEFER_BLOCKING 0x1, 0x80 ;  /* 0x0042000000007b1d */ /* 0x000fe20000010000 */
[----:B------:R-:W-:Y:S01]  /*9380*/  UISETP.NE.AND UP0, UPT, UR53, -0x2, UPT ;  /* 0xfffffffe3500788c */ /* 0x000fe2000bf05270 */
[----:B------:R-:W-:Y:S08]  /*9390*/  IADD3 R0, PT, PT, R36, 0x1, RZ ;  /* 0x0000000124007810 */ /* 0x000ff00007ffe0ff */
[----:B------:R-:W-:Y:S05]  /*93a0*/  BRA.U !UP0, `(.L_x_131) ;  /* 0x00000001082c7547 */ /* 0x000fea000b800000 */
[----:B------:R-:W-:Y:S01]  /*93b0*/  ISETP.NE.AND P0, PT, R108, RZ, PT ;  /* 0x000000ff6c00720c */ /* 0x000fe20003f05270 */
[----:B------:R-:W-:Y:S01]  /*93c0*/  IMAD.U32 R3, RZ, RZ, UR47 ;  /* 0x0000002fff037e24 */ /* 0x000fe2000f8e00ff */
[----:B------:R-:W-:Y:S11]  /*93d0*/  R2UR UR4, R88 ;  /* 0x00000000580472ca */ /* 0x000ff600000e0000 */
[----:B------:R-:W-:Y:S02]  /*93e0*/  @P0 LEA R3, R3, UR46, 0x3 ;  /* 0x0000002e03030c11 */ /* 0x000fe4000f8e18ff */
[----:B------:R-:W-:Y:S01]  /*93f0*/  IMAD.U32 R2, RZ, RZ, UR4 ;  /* 0x00000004ff027e24 */ /* 0x000fe2000f8e00ff */
[----:B------:R-:W-:Y:S02]  /*9400*/  UIADD3 UR4, UPT, UPT, UR47, 0x1, URZ ;  /* 0x000000012f047890 */ /* 0x000fe4000fffe0ff */
[----:B------:R-:W-:Y:S02]  /*9410*/  @P0 VIADD R3, R3, 0x58 ;  /* 0x0000005803030836 */ /* 0x000fe40000000000 */
[----:B------:R-:W-:Y:S03]  /*9420*/  UISETP.NE.AND UP0, UPT, UR4, 0x3, UPT ;  /* 0x000000030400788c */ /* 0x000fe6000bf05270 */
[----:B------:R-:W-:Y:S01]  /*9430*/  @P0 PRMT R2, R2, 0x654, R3 ;  /* 0x0000065402020816 */ /* 0x000fe20000000003 */
[----:B------:R-:W-:Y:S03]  /*9440*/  USEL UR47, UR4, URZ, UP0 ;  /* 0x000000ff042f7287 */ /* 0x000fe60008000000 */
[----:B------:R2:W-:Y:S09]  /*9450*/  @P0 SYNCS.ARRIVE.TRANS64.RED.A1T0 RZ, [R2+URZ], RZ ;  /* 0x000000ff02ff09a7 */ /* 0x0005f200081004ff */
.L_x_131:
[----:B------:R-:W-:Y:S01]  /*9460*/  R2UR UR6, R103 ;  /* 0x00000000670672ca */ /* 0x000fe200000e0000 */
[----:B------:R-:W-:Y:S01]  /*9470*/  UIADD3 UR53, UPT, UPT, UR53, 0x2, URZ ;  /* 0x0000000235357890 */ /* 0x000fe2000fffe0ff */
[----:B------:R-:W-:Y:S01]  /*9480*/  R2UR UR5, R86 ;  /* 0x00000000560572ca */ /* 0x000fe200000e0000 */
[----:B------:R-:W-:Y:S01]  /*9490*/  UMOV UR52, UR63 ;  /* 0x0000003f00347c82 */ /* 0x000fe20008000000 */
[----:B------:R-:W-:Y:S02]  /*94a0*/  R2UR UR4, R87 ;  /* 0x00000000570472ca */ /* 0x000fe400000e0000 */
[----:B------:R-:W-:Y:S02]  /*94b0*/  ISETP.NE.AND P0, PT, R92, 0x2, PT ;  /* 0x000000025c00780c */ /* 0x000fe40003f05270 */
[----:B------:R-:W-:Y:S02]  /*94c0*/  ISETP.NE.AND P1, PT, R0, 0x2, PT ;  /* 0x000000020000780c */ /* 0x000fe40003f25270 */
[----:B--2---:R-:W-:Y:S02]  /*94d0*/  SEL R2, RZ, 0x1, P0 ;  /* 0x00000001ff027807 */ /* 0x004fe40000000000 */
[----:B------:R-:W-:Y:S01]  /*94e0*/  SEL R3, RZ, 0x1, P1 ;  /* 0x00000001ff037807 */ /* 0x000fe20000800000 */
[----:B------:R-:W-:Y:S01]  /*94f0*/  UISETP.NE.AND UP0, UPT, UR6, URZ, UPT ;  /* 0x000000ff0600728c */ /* 0x000fe2000bf05270 */
[----:B------:R-:W-:Y:S01]  /*9500*/  LOP3.LUT R95, R95, R2, RZ, 0x3c, !PT ;  /* 0x000000025f5f7212 */ /* 0x000fe200078e3cff */
[----:B------:R-:W-:Y:S01]  /*9510*/  UIADD3 UR28, UPT, UPT, UR36, UR5, URZ ;  /* 0x00000005241c7290 */ /* 0x000fe2000fffe0ff */
[----:B------:R-:W-:Y:S01]  /*9520*/  LOP3.LUT R96, R96, R3, RZ, 0x3c, !PT ;  /* 0x0000000360607212 */ /* 0x000fe200078e3cff */
[----:B------:R-:W-:Y:S01]  /*9530*/  UIADD3 UR26, UPT, UPT, UR37, UR4, URZ ;  /* 0x00000004251a7290 */ /* 0x000fe2000fffe0ff */
[----:B------:R-:W-:Y:S02]  /*9540*/  SEL R92, R92, RZ, P0 ;  /* 0x000000ff5c5c7207 */ /* 0x000fe40000000000 */
[----:B------:R-:W-:Y:S02]  /*9550*/  SEL R36, R0, RZ, P1 ;  /* 0x000000ff00247207 */ /* 0x000fe40000800000 */
[----:B------:R-:W-:Y:S07]  /*9560*/  BRA.U UP0, `(.L_x_132) ;  /* 0xffffffd500807547 */ /* 0x000fee000b83ffff */
[----:B------:R-:W-:-:S13]  /*9570*/  R2UR UR4, R89 ;  /* 0x00000000590472ca */ /* 0x000fda00000e0000 */
[----:B------:R-:W-:-:S09]  /*9580*/  UISETP.NE.AND UP0, UPT, UR4, URZ, UPT ;  /* 0x000000ff0400728c */ /* 0x000fd2000bf05270 */
[----:B------:R-:W-:Y:S05]  /*9590*/  BRA.U !UP0, `(.L_x_133) ;  /* 0x0000000108487547 */ /* 0x000fea000b800000 */
[----:B------:R-:W2:Y:S02]  /*95a0*/  LDCU.64 UR4, c[0x0][0xc90] ;  /* 0x00019200ff0477ac */ /* 0x000ea40008000a00 */
[----:B--2---:R-:W-:-:S04]  /*95b0*/  UISETP.NE.U32.AND UP0, UPT, UR4, URZ, UPT ;  /* 0x000000ff0400728c */ /* 0x004fc8000bf05070 */
[----:B------:R-:W-:-:S09]  /*95c0*/  UISETP.NE.AND.EX UP0, UPT, UR5, URZ, UPT, UP0 ;  /* 0x000000ff0500728c */ /* 0x000fd2000bf05300 */
[----:B------:R-:W-:Y:S05]  /*95d0*/  BRA.U UP0, `(.L_x_134) ;  /* 0x00000001000c7547 */ /* 0x000fea000b800000 */
[----:B------:R-:W-:-:S13]  /*95e0*/  FSETP.NEU.AND P0, PT, R41, RZ, PT ;  /* 0x000000ff2900720b */ /* 0x000fda0003f0d000 */
[----:B------:R-:W-:Y:S05]  /*95f0*/  @!P0 EXIT ;  /* 0x000000000000894d */ /* 0x000fea0003800000 */
[----:B------:R-:W-:Y:S05]  /*9600*/  BRA `(.L_x_133) ;  /* 0x00000000002c7947 */ /* 0x000fea0003800000 */
.L_x_134:
[----:B------:R-:W-:Y:S01]  /*9610*/  ISETP.NE.AND P0, PT, R91, RZ, PT ;  /* 0x000000ff5b00720c */ /* 0x000fe20003f05270 */
[----:B------:R-:W-:-:S12]  /*9620*/  BSSY.RECONVERGENT B0, `(.L_x_133) ;  /* 0x0000009000007945 */ /* 0x000fd80003800200 */
[----:B------:R-:W-:Y:S05]  /*9630*/  @P0 BRA `(.L_x_135) ;  /* 0x0000000000140947 */ /* 0x000fea0003800000 */
[----:B------:R-:W2:Y:S02]  /*9640*/  LDCU.64 UR4, c[0x0][0xc88] ;  /* 0x00019100ff0477ac */ /* 0x000ea40008000a00 */
[----:B--2---:R-:W-:-:S04]  /*9650*/  ISETP.NE.U32.AND P0, PT, RZ, UR4, PT ;  /* 0x00000004ff007c0c */ /* 0x004fc8000bf05070 */
[----:B------:R-:W-:-:S13]  /*9660*/  ISETP.NE.AND.EX P0, PT, RZ, UR5, PT, P0 ;  /* 0x00000005ff007c0c */ /* 0x000fda000bf05300 */
[----:B------:R-:W-:Y:S05]  /*9670*/  @!P0 EXIT ;  /* 0x000000000000894d */ /* 0x000fea0003800000 */
[----:B------:R-:W-:Y:S05]  /*9680*/  BRA `(.L_x_136) ;  /* 0x0000000000087947 */ /* 0x000fea0003800000 */
.L_x_135:
[----:B------:R-:W-:-:S13]  /*9690*/  FSETP.NEU.AND P0, PT, R41, RZ, PT ;  /* 0x000000ff2900720b */ /* 0x000fda0003f0d000 */
[----:B------:R-:W-:Y:S05]  /*96a0*/  @!P0 EXIT ;  /* 0x000000000000894d */ /* 0x000fea0003800000 */
.L_x_136:
[----:B------:R-:W-:Y:S05]  /*96b0*/  BSYNC.RECONVERGENT B0 ;  /* 0x0000000000007941 */ /* 0x000fea0003800200 */
.L_x_133:
[----:B------:R-:W-:Y:S01]  /*96c0*/  R2UR UR5, R88 ;  /* 0x00000000580572ca */ /* 0x000fe200000e0000 */
[----:B------:R-:W-:Y:S01]  /*96d0*/  ULEA UR4, UR47, UR46, 0x3 ;  /* 0x0000002e2f047291 */ /* 0x000fe2000f8e18ff */
[----:B------:R-:W-:-:S04]  /*96e0*/  DEPBAR.LE SB0, 0x0 ;  /* 0x000080000000791a */ /* 0x000fc80000000000 */
[----:B------:R-:W-:-:S07]  /*96f0*/  UIADD3 UR4, UPT, UPT, UR4, 0x58, URZ ;  /* 0x0000005804047890 */ /* 0x000fce000fffe0ff */
[----:B------:R-:W-:-:S09]  /*9700*/  UPRMT UR4, UR5, 0x654, UR4 ;  /* 0x0000065405047896 */ /* 0x000fd20008000004 */
[----:B------:R-:W-:Y:S01]  /*9710*/  SYNCS.ARRIVE.TRANS64.RED.A1T0 RZ, [UR4], RZ ;  /* 0x000000ffffff79a7 */ /* 0x000fe20008100404 */
[----:B------:R-:W-:Y:S05]  /*9720*/  EXIT ;  /* 0x000000000000794d */ /* 0x000fea0003800000 */
.L_x_24:
[----:B-1----:R1:W2:Y:S02]  /*9730*/  SYNCS.PHASECHK.TRANS64.TRYWAIT P0, [R3+URZ+0xd0], R2 ;  /* 0x0000d002030075a7 */ /* 0x0022a400080011ff */
[----:B--2---:R-:W-:Y:S05]  /*9740*/  @!P0 NANOSLEEP.SYNCS 0x989680 ;  /* 0x009896800000895d */ /* 0x004fea0003900000 */
[----:B------:R-:W2:Y:S02]  /*9750*/  @!P0 SYNCS.PHASECHK.TRANS64 P0, [R3+URZ+0xd0], R2 ;  /* 0x0000d002030085a7 */ /* 0x000ea400080010ff */
[----:B--2---:R-:W-:Y:S05]  /*9760*/  @!P0 BRA `(.L_x_24) ;  /* 0xfffffffc00f08947 */ /* 0x004fea000383ffff */
[----:B------:R-:W-:Y:S05]  /*9770*/  BRA `(.L_x_137) ;  /* 0xffffff8400247947 */ /* 0x000fea000383ffff */
.L_x_27:
[----:B-1----:R-:W-:-:S07]  /*9780*/  MOV R0, UR6 ;  /* 0x0000000600007c02 */ /* 0x002fce0008000f00 */
.L_x_138:
[----:B-1----:R1:W2:Y:S02]  /*9790*/  SYNCS.PHASECHK.TRANS64.TRYWAIT P0, [R0+URZ+0x20], R3 ;  /* 0x00002003000075a7 */ /* 0x0022a400080011ff */
[----:B--2---:R-:W-:Y:S05]  /*97a0*/  @!P0 NANOSLEEP.SYNCS 0x989680 ;  /* 0x009896800000895d */ /* 0x004fea0003900000 */
[----:B------:R-:W2:Y:S02]  /*97b0*/  @!P0 SYNCS.PHASECHK.TRANS64 P0, [R0+URZ+0x20], R3 ;  /* 0x00002003000085a7 */ /* 0x000ea400080010ff */
[----:B--2---:R-:W-:Y:S05]  /*97c0*/  @!P0 BRA `(.L_x_138) ;  /* 0xfffffffc00f08947 */ /* 0x004fea000383ffff */
[----:B------:R-:W-:Y:S05]  /*97d0*/  BRA `(.L_x_26) ;  /* 0xffffff84009c7947 */ /* 0x000fea000383ffff */
.L_x_36:
[----:B-1----:R-:W-:-:S07]  /*97e0*/  MOV R0, UR14 ;  /* 0x0000000e00007c02 */ /* 0x002fce0008000f00 */
.L_x_139:
[----:B-1----:R1:W2:Y:S02]  /*97f0*/  SYNCS.PHASECHK.TRANS64.TRYWAIT P0, [R0+URZ+0x20], R3 ;  /* 0x00002003000075a7 */ /* 0x0022a400080011ff */
[----:B--2---:R-:W-:Y:S05]  /*9800*/  @!P0 NANOSLEEP.SYNCS 0x989680 ;  /* 0x009896800000895d */ /* 0x004fea0003900000 */
[----:B------:R-:W2:Y:S02]  /*9810*/  @!P0 SYNCS.PHASECHK.TRANS64 P0, [R0+URZ+0x20], R3 ;  /* 0x00002003000085a7 */ /* 0x000ea400080010ff */
[----:B--2---:R-:W-:Y:S05]  /*9820*/  @!P0 BRA `(.L_x_139) ;  /* 0xfffffffc00f08947 */ /* 0x004fea000383ffff */
[----:B------:R-:W-:Y:S05]  /*9830*/  BRA `(.L_x_35) ;  /* 0xffffff8800ec7947 */ /* 0x000fea000383ffff */
.L_x_43:
[----:B-1----:R1:W4:Y:S02]  /*9840*/  SYNCS.PHASECHK.TRANS64.TRYWAIT P0, [R3+URZ+0x80], R0 ;  /* 0x00008000030075a7 */ /* 0x00232400080011ff */
[----:B----4-:R-:W-:Y:S05]  /*9850*/  @!P0 NANOSLEEP.SYNCS 0x989680 ;  /* 0x009896800000895d */ /* 0x010fea0003900000 */
[----:B------:R-:W4:Y:S02]  /*9860*/  @!P0 SYNCS.PHASECHK.TRANS64 P0, [R3+URZ+0x80], R0 ;  /* 0x00008000030085a7 */ /* 0x000f2400080010ff */
[----:B----4-:R-:W-:Y:S05]  /*9870*/  @!P0 BRA `(.L_x_43) ;  /* 0xfffffffc00f08947 */ /* 0x010fea000383ffff */
[----:B------:R-:W-:Y:S05]  /*9880*/  BRA `(.L_x_140) ;  /* 0xffffff90001c7947 */ /* 0x000fea000383ffff */
.L_x_47:
[----:B-1----:R-:W-:-:S07]  /*9890*/  MOV R0, UR4 ;  /* 0x0000000400007c02 */ /* 0x002fce0008000f00 */
.L_x_141:
[----:B-1----:R1:W2:Y:S02]  /*98a0*/  SYNCS.PHASECHK.TRANS64.TRYWAIT P0, [R0+URZ], R3 ;  /* 0x00000003000075a7 */ /* 0x0022a400080011ff */
[----:B--2---:R-:W-:Y:S05]  /*98b0*/  @!P0 NANOSLEEP.SYNCS 0x989680 ;  /* 0x009896800000895d */ /* 0x004fea0003900000 */
[----:B------:R-:W2:Y:S02]  /*98c0*/  @!P0 SYNCS.PHASECHK.TRANS64 P0, [R0+URZ], R3 ;  /* 0x00000003000085a7 */ /* 0x000ea400080010ff */
[----:B--2---:R-:W-:Y:S05]  /*98d0*/  @!P0 BRA `(.L_x_141) ;  /* 0xfffffffc00f08947 */ /* 0x004fea000383ffff */
[----:B------:R-:W-:Y:S05]  /*98e0*/  BRA `(.L_x_142) ;  /* 0xffffff9400c87947 */ /* 0x000fea000383ffff */
.L_x_48:
[----:B------:R-:W-:-:S07]  /*98f0*/  MOV R0, UR5 ;  /* 0x0000000500007c02 */ /* 0x000fce0008000f00 */
.L_x_143:
[----:B-1----:R1:W2:Y:S02]  /*9900*/  SYNCS.PHASECHK.TRANS64.TRYWAIT P0, [R0+URZ], R3 ;  /* 0x00000003000075a7 */ /* 0x0022a400080011ff */
[----:B--2---:R-:W-:Y:S05]  /*9910*/  @!P0 NANOSLEEP.SYNCS 0x989680 ;  /* 0x009896800000895d */ /* 0x004fea0003900000 */
[----:B------:R-:W2:Y:S02]  /*9920*/  @!P0 SYNCS.PHASECHK.TRANS64 P0, [R0+URZ], R3 ;  /* 0x00000003000085a7 */ /* 0x000ea400080010ff */
[----:B--2---:R-:W-:Y:S05]  /*9930*/  @!P0 BRA `(.L_x_143) ;  /* 0xfffffffc00f08947 */ /* 0x004fea000383ffff */
[----:B------:R-:W-:Y:S05]  /*9940*/  BRA `(.L_x_144) ;  /* 0xffffff9400d47947 */ /* 0x000fea000383ffff */
.L_x_49:
[----:B------:R-:W-:-:S07]  /*9950*/  MOV R0, UR5 ;  /* 0x0000000500007c02 */ /* 0x000fce0008000f00 */
.L_x_145:
[----:B-1----:R1:W2:Y:S02]  /*9960*/  SYNCS.PHASECHK.TRANS64.TRYWAIT P0, [R0+URZ], R3 ;  /* 0x00000003000075a7 */ /* 0x0022a400080011ff */
[----:B--2---:R-:W-:Y:S05]  /*9970*/  @!P0 NANOSLEEP.SYNCS 0x989680 ;  /* 0x009896800000895d */ /* 0x004fea0003900000 */
[----:B------:R-:W2:Y:S02]  /*9980*/  @!P0 SYNCS.PHASECHK.TRANS64 P0, [R0+URZ], R3 ;  /* 0x00000003000085a7 */ /* 0x000ea400080010ff */
[----:B--2---:R-:W-:Y:S05]  /*9990*/  @!P0 BRA `(.L_x_145) ;  /* 0xfffffffc00f08947 */ /* 0x004fea000383ffff */
[----:B------:R-:W-:Y:S05]  /*99a0*/  BRA `(.L_x_146) ;  /* 0xffffff9400e07947 */ /* 0x000fea000383ffff */
.L_x_52:
[----:B--2---:R2:W3:Y:S02]  /*99b0*/  SYNCS.PHASECHK.TRANS64.TRYWAIT P0, [R0+URZ+0xc0], R9 ;  /* 0x0000c009000075a7 */ /* 0x0044e400080011ff */
[----:B---3--:R-:W-:Y:S05]  /*99c0*/  @!P0 NANOSLEEP.SYNCS 0x989680 ;  /* 0x009896800000895d */ /* 0x008fea0003900000 */
[----:B------:R-:W3:Y:S02]  /*99d0*/  @!P0 SYNCS.PHASECHK.TRANS64 P0, [R0+URZ+0xc0], R9 ;  /* 0x0000c009000085a7 */ /* 0x000ee400080010ff */
[----:B---3--:R-:W-:Y:S05]  /*99e0*/  @!P0 BRA `(.L_x_52) ;  /* 0xfffffffc00f08947 */ /* 0x008fea000383ffff */
[----:B------:R-:W-:Y:S05]  /*99f0*/  BRA `(.L_x_147) ;  /* 0xffffff9800487947 */ /* 0x000fea000383ffff */
.L_x_53:
[----:B------:R-:W-:-:S07]  /*9a00*/  MOV R0, UR4 ;  /* 0x0000000400007c02 */ /* 0x000fce0008000f00 */
.L_x_148:
[----:B--2---:R2:W3:Y:S02]  /*9a10*/  SYNCS.PHASECHK.TRANS64.TRYWAIT P0, [R0+URZ+0x90], R11 ;  /* 0x0000900b000075a7 */ /* 0x0044e400080011ff */
[----:B---3--:R-:W-:Y:S05]  /*9a20*/  @!P0 NANOSLEEP.SYNCS 0x989680 ;  /* 0x009896800000895d */ /* 0x008fea0003900000 */
[----:B------:R-:W3:Y:S02]  /*9a30*/  @!P0 SYNCS.PHASECHK.TRANS64 P0, [R0+URZ+0x90], R11 ;  /* 0x0000900b000085a7 */ /* 0x000ee400080010ff */
[----:B---3--:R-:W-:Y:S05]  /*9a40*/  @!P0 BRA `(.L_x_148) ;  /* 0xfffffffc00f08947 */ /* 0x008fea000383ffff */
[----:B------:R-:W-:Y:S05]  /*9a50*/  BRA `(.L_x_149) ;  /* 0xffffff9800587947 */ /* 0x000fea000383ffff */
.L_x_54:
[----:B--2---:R2:W3:Y:S02]  /*9a60*/  SYNCS.PHASECHK.TRANS64.TRYWAIT P1, [R0+URZ+0x80], R9 ;  /* 0x00008009000075a7 */ /* 0x0044e400080211ff */
[----:B---3--:R-:W-:Y:S05]  /*9a70*/  @!P1 NANOSLEEP.SYNCS 0x989680 ;  /* 0x009896800000995d */ /* 0x008fea0003900000 */
[----:B------:R-:W3:Y:S02]  /*9a80*/  @!P1 SYNCS.PHASECHK.TRANS64 P1, [R0+URZ+0x80], R9 ;  /* 0x00008009000095a7 */ /* 0x000ee400080210ff */
[----:B---3--:R-:W-:Y:S05]  /*9a90*/  @!P1 BRA `(.L_x_54) ;  /* 0xfffffffc00f09947 */ /* 0x008fea000383ffff */
[----:B------:R-:W-:Y:S05]  /*9aa0*/  BRA `(.L_x_150) ;  /* 0xffffff9800887947 */ /* 0x000fea000383ffff */
.L_x_57:
[----:B------:R-:W-:-:S07]  /*9ab0*/  MOV R0, UR4 ;  /* 0x0000000400007c02 */ /* 0x000fce0008000f00 */
.L_x_151:
[----:B--2---:R2:W3:Y:S02]  /*9ac0*/  SYNCS.PHASECHK.TRANS64.TRYWAIT P0, [R0+URZ+0x90], R3 ;  /* 0x00009003000075a7 */ /* 0x0044e400080011ff */
[----:B---3--:R-:W-:Y:S05]  /*9ad0*/  @!P0 NANOSLEEP.SYNCS 0x989680 ;  /* 0x009896800000895d */ /* 0x008fea0003900000 */
[----:B------:R-:W3:Y:S02]  /*9ae0*/  @!P0 SYNCS.PHASECHK.TRANS64 P0, [R0+URZ+0x90], R3 ;  /* 0x00009003000085a7 */ /* 0x000ee400080010ff */
[----:B---3--:R-:W-:Y:S05]  /*9af0*/  @!P0 BRA `(.L_x_151) ;  /* 0xfffffffc00f08947 */ /* 0x008fea000383ffff */
[----:B------:R-:W-:Y:S05]  /*9b00*/  BRA `(.L_x_56) ;  /* 0xffffff9800dc7947 */ /* 0x000fea000383ffff */
.L_x_66:
[----:B--2---:R-:W-:-:S04]  /*9b10*/  MOV R7, UR5 ;  /* 0x0000000500077c02 */ /* 0x004fc80008000f00 */
[----:B------:R2:W3:Y:S03]  /*9b20*/  SYNCS.PHASECHK.TRANS64.TRYWAIT P0, [R7+URZ+0x8], R8 ;  /* 0x00000808070075a7 */ /* 0x0004e600080011ff */
[----:B---3--:R-:W-:Y:S05]  /*9b30*/  @!P0 NANOSLEEP.SYNCS 0x989680 ;  /* 0x009896800000895d */ /* 0x008fea0003900000 */
[----:B------:R-:W3:Y:S02]  /*9b40*/  @!P0 SYNCS.PHASECHK.TRANS64 P0, [R7+URZ+0x8], R8 ;  /* 0x00000808070085a7 */ /* 0x000ee400080010ff */
[----:B---3--:R-:W-:Y:S05]  /*9b50*/  @!P0 BRA `(.L_x_66) ;  /* 0xfffffffc00ec8947 */ /* 0x008fea000383ffff */
[----:B------:R-:W-:Y:S05]  /*9b60*/  BRA `(.L_x_65) ;  /* 0xffffff9c009c7947 */ /* 0x000fea000383ffff */
.L_x_68:
[----:B------:R-:W-:Y:S01]  /*9b70*/  BSSY B0, `(.L_x_152) ;  /* 0x0000006000007945 */ /* 0x000fe20003800000 */
[----:B------:R-:W-:-:S07]  /*9b80*/  MOV R15, 0xffffffff ;  /* 0xffffffff000f7802 */ /* 0x000fce0000000f00 */
[----:B-12--5:R-:W-:Y:S05]  /*9b90*/  WARPSYNC.COLLECTIVE R15, `(.L_x_153) ;  /* 0x000000000f0c7348 */ /* 0x026fea0003c00000 */
[----:B------:R-:W-:Y:S02]  /*9ba0*/  ELECT P6, UR79, PT ;  /* 0x00000000004f782f */ /* 0x000fe400038c0000 */
[----:B------:R-:W-:Y:S01]  /*9bb0*/  MOV R14, UR79 ;  /* 0x0000004f000e7c02 */ /* 0x000fe20008000f00 */
[----:B-12--5:R-:W-:Y:S10]  /*9bc0*/  ENDCOLLECTIVE ;  /* 0x000000000000791b */ /* 0x026ff40003800000 */
.L_x_153:
[----:B------:R-:W-:Y:S05]  /*9bd0*/  BSYNC B0 ;  /* 0x0000000000007941 */ /* 0x000fea0003800000 */
.L_x_152:
[----:B------:R-:W-:Y:S01]  /*9be0*/  PLOP3.LUT P0, PT, P6, PT, PT, 0x80, 0x8 ;  /* 0x000000000008781c */ /* 0x000fe2000370f070 */
[----:B------:R-:W-:-:S12]  /*9bf0*/  BRA `(.L_x_154) ;  /* 0xffffff9c00cc7947 */ /* 0x000fd8000383ffff */
.L_x_70:
[----:B--2---:R-:W-:-:S04]  /*9c00*/  MOV R5, UR5 ;  /* 0x0000000500057c02 */ /* 0x004fc80008000f00 */
[----:B------:R2:W3:Y:S03]  /*9c10*/  SYNCS.PHASECHK.TRANS64.TRYWAIT P0, [R5+URZ+0x8], R6 ;  /* 0x00000806050075a7 */ /* 0x0004e600080011ff */
[----:B---3--:R-:W-:Y:S05]  /*9c20*/  @!P0 NANOSLEEP.SYNCS 0x989680 ;  /* 0x009896800000895d */ /* 0x008fea0003900000 */
[----:B------:R-:W3:Y:S02]  /*9c30*/  @!P0 SYNCS.PHASECHK.TRANS64 P0, [R5+URZ+0x8], R6 ;  /* 0x00000806050085a7 */ /* 0x000ee400080010ff */
[----:B---3--:R-:W-:Y:S05]  /*9c40*/  @!P0 BRA `(.L_x_70) ;  /* 0xfffffffc00ec8947 */ /* 0x008fea000383ffff */
[----:B------:R-:W-:Y:S05]  /*9c50*/  BRA `(.L_x_69) ;  /* 0xffffff9c00d07947 */ /* 0x000fea000383ffff */
.L_x_71:
[----:B-1----:R1:W2:Y:S02]  /*9c60*/  SYNCS.PHASECHK.TRANS64.TRYWAIT P0, [R8+URZ+0x80], R3 ;  /* 0x00008003080075a7 */ /* 0x0022a400080011ff */
[----:B--2---:R-:W-:Y:S05]  /*9c70*/  @!P0 NANOSLEEP.SYNCS 0x989680 ;  /* 0x009896800000895d */ /* 0x004fea0003900000 */
[----:B------:R-:W2:Y:S02]  /*9c80*/  @!P0 SYNCS.PHASECHK.TRANS64 P0, [R8+URZ+0x80], R3 ;  /* 0x00008003080085a7 */ /* 0x000ea400080010ff */
[----:B--2---:R-:W-:Y:S05]  /*9c90*/  @!P0 BRA `(.L_x_71) ;  /* 0xfffffffc00f08947 */ /* 0x004fea000383ffff */
[----:B------:R-:W-:Y:S05]  /*9ca0*/  BRA `(.L_x_155) ;  /* 0xffffffa4007c7947 */ /* 0x000fea000383ffff */
.L_x_75:
[----:B------:R-:W-:-:S07]  /*9cb0*/  MOV R3, UR71 ;  /* 0x0000004700037c02 */ /* 0x000fce0008000f00 */
.L_x_156:
[----:B-1----:R1:W2:Y:S02]  /*9cc0*/  SYNCS.PHASECHK.TRANS64.TRYWAIT P0, [R3+URZ+0xb0], R4 ;  /* 0x0000b004030075a7 */ /* 0x0022a400080011ff */
[----:B--2---:R-:W-:Y:S05]  /*9cd0*/  @!P0 NANOSLEEP.SYNCS 0x989680 ;  /* 0x009896800000895d */ /* 0x004fea0003900000 */
[----:B------:R-:W2:Y:S02]  /*9ce0*/  @!P0 SYNCS.PHASECHK.TRANS64 P0, [R3+URZ+0xb0], R4 ;  /* 0x0000b004030085a7 */ /* 0x000ea400080010ff */
[----:B--2---:R-:W-:Y:S05]  /*9cf0*/  @!P0 BRA `(.L_x_156) ;  /* 0xfffffffc00f08947 */ /* 0x004fea000383ffff */
[----:B------:R-:W-:Y:S05]  /*9d00*/  BRA `(.L_x_157) ;  /* 0xffffffac00187947 */ /* 0x000fea000383ffff */
.L_x_78:
[----:B------:R-:W-:Y:S07]  /*9d10*/  MOV R3, UR15 ;  /* 0x0000000f00037c02 */ /* 0x000fee0008000f00 */
.L_x_158:
[----:B-1----:R1:W2:Y:S02]  /*9d20*/  SYNCS.PHASECHK.TRANS64.TRYWAIT P0, [R3+URZ], R4 ;  /* 0x00000004030075a7 */ /* 0x0022a400080011ff */
[----:B--2---:R-:W-:Y:S05]  /*9d30*/  @!P0 NANOSLEEP.SYNCS 0x989680 ;  /* 0x009896800000895d */ /* 0x004fea0003900000 */
[----:B------:R-:W2:Y:S02]  /*9d40*/  @!P0 SYNCS.PHASECHK.TRANS64 P0, [R3+URZ], R4 ;  /* 0x00000004030085a7 */ /* 0x000ea400080010ff */
[----:B--2---:R-:W-:Y:S05]  /*9d50*/  @!P0 BRA `(.L_x_158) ;  /* 0xfffffffc00f08947 */ /* 0x004fea000383ffff */
[----:B------:R-:W-:Y:S05]  /*9d60*/  BRA `(.L_x_77) ;  /* 0xffffffb000087947 */ /* 0x000fea000383ffff */
.L_x_82:
[----:B-1----:R-:W-:-:S07]  /*9d70*/  MOV R2, UR4 ;  /* 0x0000000400027c02 */ /* 0x002fce0008000f00 */
.L_x_159:
[----:B-1----:R1:W2:Y:S02]  /*9d80*/  SYNCS.PHASECHK.TRANS64.TRYWAIT P0, [R2+URZ], R3 ;  /* 0x00000003020075a7 */ /* 0x0022a400080011ff */
[----:B--2---:R-:W-:Y:S05]  /*9d90*/  @!P0 NANOSLEEP.SYNCS 0x989680 ;  /* 0x009896800000895d */ /* 0x004fea0003900000 */
[----:B------:R-:W2:Y:S02]  /*9da0*/  @!P0 SYNCS.PHASECHK.TRANS64 P0, [R2+URZ], R3 ;  /* 0x00000003020085a7 */ /* 0x000ea400080010ff */
[----:B--2---:R-:W-:Y:S05]  /*9db0*/  @!P0 BRA `(.L_x_159) ;  /* 0xfffffffc00f08947 */ /* 0x004fea000383ffff */
[----:B------:R-:W-:Y:S05]  /*9dc0*/  BRA `(.L_x_160) ;  /* 0xffffffb400747947 */ /* 0x000fea000383ffff */
.L_x_85:
[----:B------:R-:W-:-:S07]  /*9dd0*/  MOV R2, UR29 ;  /* 0x0000001d00027c02 */ /* 0x000fce0008000f00 */
.L_x_161:
[----:B-1----:R1:W2:Y:S02]  /*9de0*/  SYNCS.PHASECHK.TRANS64.TRYWAIT P1, [R2+URZ+0xe0], R3 ;  /* 0x0000e003020075a7 */ /* 0x0022a400080211ff */
[----:B--2---:R-:W-:Y:S05]  /*9df0*/  @!P1 NANOSLEEP.SYNCS 0x989680 ;  /* 0x009896800000995d */ /* 0x004fea0003900000 */
[----:B------:R-:W2:Y:S02]  /*9e00*/  @!P1 SYNCS.PHASECHK.TRANS64 P1, [R2+URZ+0xe0], R3 ;  /* 0x0000e003020095a7 */ /* 0x000ea400080210ff */
[----:B--2---:R-:W-:Y:S05]  /*9e10*/  @!P1 BRA `(.L_x_161) ;  /* 0xfffffffc00f09947 */ /* 0x004fea000383ffff */
[----:B------:R-:W-:Y:S05]  /*9e20*/  BRA `(.L_x_162) ;  /* 0xffffffb400c47947 */ /* 0x000fea000383ffff */
.L_x_90:
[----:B--2---:R2:W3:Y:S02]  /*9e30*/  SYNCS.PHASECHK.TRANS64.TRYWAIT P0, [R8+URZ+0x80], R5 ;  /* 0x00008005080075a7 */ /* 0x0044e400080011ff */
[----:B---3--:R-:W-:Y:S05]  /*9e40*/  @!P0 NANOSLEEP.SYNCS 0x989680 ;  /* 0x009896800000895d */ /* 0x008fea0003900000 */
[----:B------:R-:W3:Y:S02]  /*9e50*/  @!P0 SYNCS.PHASECHK.TRANS64 P0, [R8+URZ+0x80], R5 ;  /* 0x00008005080085a7 */ /* 0x000ee400080010ff */
[----:B---3--:R-:W-:Y:S05]  /*9e60*/  @!P0 BRA `(.L_x_90) ;  /* 0xfffffffc00f08947 */ /* 0x008fea000383ffff */
[----:B------:R-:W-:Y:S05]  /*9e70*/  BRA `(.L_x_163) ;  /* 0xffffffb800f47947 */ /* 0x000fea000383ffff */
.L_x_93:
[----:B------:R-:W-:Y:S07]  /*9e80*/  MOV R0, UR24 ;  /* 0x0000001800007c02 */ /* 0x000fee0008000f00 */
.L_x_164:
[----:B--2---:R2:W3:Y:S02]  /*9e90*/  SYNCS.PHASECHK.TRANS64.TRYWAIT P1, [R0+URZ+0x78], R5 ;  /* 0x00007805000075a7 */ /* 0x0044e400080211ff */
[----:B---3--:R-:W-:Y:S05]  /*9ea0*/  @!P1 NANOSLEEP.SYNCS 0x989680 ;  /* 0x009896800000995d */ /* 0x008fea0003900000 */
[----:B------:R-:W3:Y:S02]  /*9eb0*/  @!P1 SYNCS.PHASECHK.TRANS64 P1, [R0+URZ+0x78], R5 ;  /* 0x00007805000095a7 */ /* 0x000ee400080210ff */
[----:B---3--:R-:W-:Y:S05]  /*9ec0*/  @!P1 BRA `(.L_x_164) ;  /* 0xfffffffc00f09947 */ /* 0x008fea000383ffff */
[----:B------:R-:W-:Y:S05]  /*9ed0*/  BRA `(.L_x_92) ;  /* 0xffffffc0006c7947 */ /* 0x000fea000383ffff */
.L_x_96:
[----:B------:R-:W-:Y:S07]  /*9ee0*/  MOV R0, UR4 ;  /* 0x0000000400007c02 */ /* 0x000fee0008000f00 */
.L_x_165:
[----:B--2---:R2:W3:Y:S02]  /*9ef0*/  SYNCS.PHASECHK.TRANS64.TRYWAIT P0, [R0+URZ+0x58], R5 ;  /* 0x00005805000075a7 */ /* 0x0044e400080011ff */
[----:B---3--:R-:W-:Y:S05]  /*9f00*/  @!P0 NANOSLEEP.SYNCS 0x989680 ;  /* 0x009896800000895d */ /* 0x008fea0003900000 */
[----:B------:R-:W3:Y:S02]  /*9f10*/  @!P0 SYNCS.PHASECHK.TRANS64 P0, [R0+URZ+0x58], R5 ;  /* 0x00005805000085a7 */ /* 0x000ee400080010ff */
[----:B---3--:R-:W-:Y:S05]  /*9f20*/  @!P0 BRA `(.L_x_165) ;  /* 0xfffffffc00f08947 */ /* 0x008fea000383ffff */
[----:B------:R-:W-:Y:S05]  /*9f30*/  BRA `(.L_x_166) ;  /* 0xffffffc000c87947 */ /* 0x000fea000383ffff */
.L_x_97:
[----:B------:R-:W-:Y:S07]  /*9f40*/  MOV R5, UR5 ;  /* 0x0000000500057c02 */ /* 0x000fee0008000f00 */
.L_x_167:
[----:B--2---:R2:W3:Y:S02]  /*9f50*/  SYNCS.PHASECHK.TRANS64.TRYWAIT P0, [R5+URZ+0x58], R0 ;  /* 0x00005800050075a7 */ /* 0x0044e400080011ff */
[----:B---3--:R-:W-:Y:S05]  /*9f60*/  @!P0 NANOSLEEP.SYNCS 0x989680 ;  /* 0x009896800000895d */ /* 0x008fea0003900000 */
[----:B------:R-:W3:Y:S02]  /*9f70*/  @!P0 SYNCS.PHASECHK.TRANS64 P0, [R5+URZ+0x58], R0 ;  /* 0x00005800050085a7 */ /* 0x000ee400080010ff */
[----:B---3--:R-:W-:Y:S05]  /*9f80*/  @!P0 BRA `(.L_x_167) ;  /* 0xfffffffc00f08947 */ /* 0x008fea000383ffff */
[----:B------:R-:W-:Y:S05]  /*9f90*/  BRA `(.L_x_168) ;  /* 0xffffffc400347947 */ /* 0x000fea000383ffff */
.L_x_99:
[----:B------:R-:W-:-:S07]  /*9fa0*/  MOV R0, UR4 ;  /* 0x0000000400007c02 */ /* 0x000fce0008000f00 */
.L_x_169:
[----:B--2---:R2:W3:Y:S02]  /*9fb0*/  SYNCS.PHASECHK.TRANS64.TRYWAIT P0, [R0+URZ], R3 ;  /* 0x00000003000075a7 */ /* 0x0044e400080011ff */
[----:B---3--:R-:W-:Y:S05]  /*9fc0*/  @!P0 NANOSLEEP.SYNCS 0x989680 ;  /* 0x009896800000895d */ /* 0x008fea0003900000 */
[----:B------:R-:W3:Y:S02]  /*9fd0*/  @!P0 SYNCS.PHASECHK.TRANS64 P0, [R0+URZ], R3 ;  /* 0x00000003000085a7 */ /* 0x000ee400080010ff */
[----:B---3--:R-:W-:Y:S05]  /*9fe0*/  @!P0 BRA `(.L_x_169) ;  /* 0xfffffffc00f08947 */ /* 0x008fea000383ffff */
[----:B------:R-:W-:Y:S05]  /*9ff0*/  BRA `(.L_x_170) ;  /* 0xffffffc400cc7947 */ /* 0x000fea000383ffff */
.L_x_100:
[----:B------:R-:W-:-:S07]  /*a000*/  MOV R0, UR5 ;  /* 0x0000000500007c02 */ /* 0x000fce0008000f00 */
.L_x_171:
[----:B--2---:R2:W3:Y:S02]  /*a010*/  SYNCS.PHASECHK.TRANS64.TRYWAIT P0, [R0+URZ], R3 ;  /* 0x00000003000075a7 */ /* 0x0044e400080011ff */
[----:B---3--:R-:W-:Y:S05]  /*a020*/  @!P0 NANOSLEEP.SYNCS 0x989680 ;  /* 0x009896800000895d */ /* 0x008fea0003900000 */
[----:B------:R-:W3:Y:S02]  /*a030*/  @!P0 SYNCS.PHASECHK.TRANS64 P0, [R0+URZ], R3 ;  /* 0x00000003000085a7 */ /* 0x000ee400080010ff */
[----:B---3--:R-:W-:Y:S05]  /*a040*/  @!P0 BRA `(.L_x_171) ;  /* 0xfffffffc00f08947 */ /* 0x008fea000383ffff */
[----:B------:R-:W-:Y:S05]  /*a050*/  BRA `(.L_x_172) ;  /* 0xffffffc400d87947 */ /* 0x000fea000383ffff */
.L_x_102:
[----:B--2---:R2:W3:Y:S02]  /*a060*/  SYNCS.PHASECHK.TRANS64.TRYWAIT P0, [R3+URZ+0x80], R0 ;  /* 0x00008000030075a7 */ /* 0x0044e400080011ff */
[----:B---3--:R-:W-:Y:S05]  /*a070*/  @!P0 NANOSLEEP.SYNCS 0x989680 ;  /* 0x009896800000895d */ /* 0x008fea0003900000 */
[----:B------:R-:W3:Y:S02]  /*a080*/  @!P0 SYNCS.PHASECHK.TRANS64 P0, [R3+URZ+0x80], R0 ;  /* 0x00008000030085a7 */ /* 0x000ee400080010ff */
[----:B---3--:R-:W-:Y:S05]  /*a090*/  @!P0 BRA `(.L_x_102) ;  /* 0xfffffffc00f08947 */ /* 0x008fea000383ffff */
[----:B------:R-:W-:Y:S05]  /*a0a0*/  BRA `(.L_x_173) ;  /* 0xffffffc800c47947 */ /* 0x000fea000383ffff */
.L_x_112:
[----:B-1----:R1:W2:Y:S02]  /*a0b0*/  SYNCS.PHASECHK.TRANS64.TRYWAIT P1, [R0+URZ+0x40], R5 ;  /* 0x00004005000075a7 */ /* 0x0022a400080211ff */
[----:B--2---:R-:W-:Y:S05]  /*a0c0*/  @!P1 NANOSLEEP.SYNCS 0x989680 ;  /* 0x009896800000995d */ /* 0x004fea0003900000 */
[----:B------:R-:W2:Y:S02]  /*a0d0*/  @!P1 SYNCS.PHASECHK.TRANS64 P1, [R0+URZ+0x40], R5 ;  /* 0x00004005000095a7 */ /* 0x000ea400080210ff */
[----:B--2---:R-:W-:Y:S05]  /*a0e0*/  @!P1 BRA `(.L_x_112) ;  /* 0xfffffffc00f09947 */ /* 0x004fea000383ffff */
[----:B------:R-:W-:Y:S05]  /*a0f0*/  BRA `(.L_x_111) ;  /* 0xffffffd8005c7947 */ /* 0x000fea000383ffff */
.L_x_114:
[----:B-1----:R1:W4:Y:S02]  /*a100*/  SYNCS.PHASECHK.TRANS64.TRYWAIT P0, [R90+URZ+0xa0], R3 ;  /* 0x0000a0035a0075a7 */ /* 0x00232400080011ff */
[----:B----4-:R-:W-:Y:S05]  /*a110*/  @!P0 NANOSLEEP.SYNCS 0x989680 ;  /* 0x009896800000895d */ /* 0x010fea0003900000 */
[----:B------:R-:W4:Y:S02]  /*a120*/  @!P0 SYNCS.PHASECHK.TRANS64 P0, [R90+URZ+0xa0], R3 ;  /* 0x0000a0035a0085a7 */ /* 0x000f2400080010ff */
[----:B----4-:R-:W-:Y:S05]  /*a130*/  @!P0 BRA `(.L_x_114) ;  /* 0xfffffffc00f08947 */ /* 0x010fea000383ffff */
[----:B------:R-:W-:Y:S05]  /*a140*/  BRA `(.L_x_113) ;  /* 0xffffffd800947947 */ /* 0x000fea000383ffff */
.L_x_125:
[----:B---3--:R3:W4:Y:S02]  /*a150*/  SYNCS.PHASECHK.TRANS64.TRYWAIT P0, [R2+URZ+0x40], R5 ;  /* 0x00004005020075a7 */ /* 0x00872400080011ff */
[----:B----4-:R-:W-:Y:S05]  /*a160*/  @!P0 NANOSLEEP.SYNCS 0x989680 ;  /* 0x009896800000895d */ /* 0x010fea0003900000 */
[----:B------:R-:W4:Y:S02]  /*a170*/  @!P0 SYNCS.PHASECHK.TRANS64 P0, [R2+URZ+0x40], R5 ;  /* 0x00004005020085a7 */ /* 0x000f2400080010ff */
[----:B----4-:R-:W-:Y:S05]  /*a180*/  @!P0 BRA `(.L_x_125) ;  /* 0xfffffffc00f08947 */ /* 0x010fea000383ffff */
[----:B------:R-:W-:Y:S05]  /*a190*/  BRA `(.L_x_124) ;  /* 0xffffffe400887947 */ /* 0x000fea000383ffff */
        .weak           $__internal_0_$__cuda_sm10x_tcgen05_guardrail_trap_col_being_dealloced_not_returned_by_alloc
        .type           $__internal_0_$__cuda_sm10x_tcgen05_guardrail_trap_col_being_dealloced_not_returned_by_alloc,@function
        .size           $__internal_0_$__cuda_sm10x_tcgen05_guardrail_trap_col_being_dealloced_not_returned_by_alloc,($__internal_1_$__cuda_sm10x_tcgen05_guardrail_trap_phase_invalid_during_alloc - $__internal_0_$__cuda_sm10x_tcgen05_guardrail_trap_col_being_dealloced_not_returned_by_alloc)
$__internal_0_$__cuda_sm10x_tcgen05_guardrail_trap_col_being_dealloced_not_returned_by_alloc:
[----:B------:R-:W-:Y:S05]  /*a1a0*/  BPT.TRAP 0x1 ;  /* 0x000000040000795c */ /* 0x000fea0000300000 */
[----:B------:R-:W-:-:S04]  /*a1b0*/  HFMA2 R3, -RZ, RZ, 0, 0 ;  /* 0x00000000ff037431 */ /* 0x000fc800000001ff */
[----:B------:R-:W-:Y:S05]  /*a1c0*/  RET.REL.NODEC R2 `(_ZN7cutlass13device_kernelINS_4gemm6kernel13GemmUniversalIN4cute5tupleIJiiiiEEENS1_10collective13CollectiveMmaINS1_46MainloopSm100TmaUmmaWarpSpecializedBlockScaledILi4ELi2ELi2ENS5_IJNS4_1CILi8EEENSA_ILi1EEESC_EEEEENS5_IJNSA_ILi256EEENSA_ILi64EEESF_EEENS5_IJNS_12float_e5m2_tENS_13float_ue8m0_tEEEENS5_IJNS5_IJlSC_lEEENS4_6LayoutINS5_IJNS5_IJNS5_IJNSA_ILi32EEENSA_ILi4EEEEEEiEEESQ_NS5_IJSC_iEEEEEENS5_IJNS5_IJNS5_IJNSA_ILi16EEESO_EEEiEEENS5_IJNS5_IJNSA_ILi0EEESC_EEENSA_ILi512EEEEEENS5_IJSW_iEEEEEEEEEEESK_S13_NS4_8TiledMMAINS4_8MMA_AtomIJNS4_27SM100_MMA_MXF8F6F4_2x1SM_SSISI_SI_fSJ_Li256ELi64ELNS4_4UMMA5MajorE0ELS18_0ELNS17_7ScaleInE0ELS19_0EEEEEENSM_INS5_IJSC_SC_SC_EEENS5_IJSW_SW_SW_EEEEENS5_IJNS4_10UnderscoreES1F_S1F_EEEEENS5_IJNS4_18SM100_TMA_2SM_LOADES1I_EEENS5_IJNS4_14ComposedLayoutINS4_7SwizzleILi3ELi4ELi3EEENS4_18smem_ptr_flag_bitsILi8EEENSM_INS5_IJSB_NSA_ILi128EEEEEENS5_IJS1P_SC_EEEEEEENSM_INS5_IJNS5_IJNS5_IJSP_SC_EEENS5_IJSN_SC_EEEEEESC_NS5_IJSO_NSA_ILi2EEEEEEEEENS5_IJNS5_IJNS5_IJSU_SY_EEESX_EEESW_NS5_IJSC_SY_EEEEEEEEEEEvNS4_8identityENS5_IJNS4_28SM100_TMA_2SM_LOAD_MULTICASTES27_EEES25_vS26_EENS_8epilogue10collective18CollectiveEpilogueINS2A_23Sm100TmaWarpSpecializedILi3ELi2ELi32ELb1ELb0EEEJNS5_IJS1P_SG_SF_EEENS5_IJNSM_IS1P_SC_EENSM_ISN_SC_EEEEENS_10bfloat16_tESL_S2J_SL_NS2A_6fusion15FusionCallbacksIS2E_NS2K_17LinearCombinationIS2J_fS2J_fLNS_15FloatRoundStyleE2EEES2F_S2I_JEEENS4_5SM1004TMEM4LOAD26SM100_TMEM_LOAD_32dp32b32xENS4_13SM90_TMA_LOADENS1K_INS1L_ILi2ELi4ELi3EEENS1N_ILi16EEENSM_INS5_IJSB_SN_EEES1V_EEEENS4_39AutoVectorizingCopyWithAssumedAlignmentILi128EEENS4_14SM90_TMA_STOREES2Z_S31_S31_EEEvvEEEEvNT_6ParamsE) ;  /* 0xffffff5c028c7950 */ /* 0x000fea0003c3ffff */
        .weak           $__internal_1_$__cuda_sm10x_tcgen05_guardrail_trap_phase_invalid_during_alloc
        .type           $__internal_1_$__cuda_sm10x_tcgen05_guardrail_trap_phase_invalid_during_alloc,@function
        .size           $__internal_1_$__cuda_sm10x_tcgen05_guardrail_trap_phase_invalid_during_alloc,($__internal_2_$__cuda_sm10x_tcgen05_guardrail_trap_unallocated_columns_being_dealloced - $__internal_1_$__cuda_sm10x_tcgen05_guardrail_trap_phase_invalid_during_alloc)
$__internal_1_$__cuda_sm10x_tcgen05_guardrail_trap_phase_invalid_during_alloc:
[----:B------:R-:W-:Y:S05]  /*a1d0*/  BPT.TRAP 0x1 ;  /* 0x000000040000795c */ /* 0x000fea0000300000 */
[----:B------:R-:W-:-:S04]  /*a1e0*/  MOV R7, 0x0 ;  /* 0x0000000000077802 */ /* 0x000fc80000000f00 */
[----:B------:R-:W-:Y:S05]  /*a1f0*/  RET.REL.NODEC R6 `(_ZN7cutlass13device_kernelINS_4gemm6kernel13GemmUniversalIN4cute5tupleIJiiiiEEENS1_10collective13CollectiveMmaINS1_46MainloopSm100TmaUmmaWarpSpecializedBlockScaledILi4ELi2ELi2ENS5_IJNS4_1CILi8EEENSA_ILi1EEESC_EEEEENS5_IJNSA_ILi256EEENSA_ILi64EEESF_EEENS5_IJNS_12float_e5m2_tENS_13float_ue8m0_tEEEENS5_IJNS5_IJlSC_lEEENS4_6LayoutINS5_IJNS5_IJNS5_IJNSA_ILi32EEENSA_ILi4EEEEEEiEEESQ_NS5_IJSC_iEEEEEENS5_IJNS5_IJNS5_IJNSA_ILi16EEESO_EEEiEEENS5_IJNS5_IJNSA_ILi0EEESC_EEENSA_ILi512EEEEEENS5_IJSW_iEEEEEEEEEEESK_S13_NS4_8TiledMMAINS4_8MMA_AtomIJNS4_27SM100_MMA_MXF8F6F4_2x1SM_SSISI_SI_fSJ_Li256ELi64ELNS4_4UMMA5MajorE0ELS18_0ELNS17_7ScaleInE0ELS19_0EEEEEENSM_INS5_IJSC_SC_SC_EEENS5_IJSW_SW_SW_EEEEENS5_IJNS4_10UnderscoreES1F_S1F_EEEEENS5_IJNS4_18SM100_TMA_2SM_LOADES1I_EEENS5_IJNS4_14ComposedLayoutINS4_7SwizzleILi3ELi4ELi3EEENS4_18smem_ptr_flag_bitsILi8EEENSM_INS5_IJSB_NSA_ILi128EEEEEENS5_IJS1P_SC_EEEEEEENSM_INS5_IJNS5_IJNS5_IJSP_SC_EEENS5_IJSN_SC_EEEEEESC_NS5_IJSO_NSA_ILi2EEEEEEEEENS5_IJNS5_IJNS5_IJSU_SY_EEESX_EEESW_NS5_IJSC_SY_EEEEEEEEEEEvNS4_8identityENS5_IJNS4_28SM100_TMA_2SM_LOAD_MULTICASTES27_EEES25_vS26_EENS_8epilogue10collective18CollectiveEpilogueINS2A_23Sm100TmaWarpSpecializedILi3ELi2ELi32ELb1ELb0EEEJNS5_IJS1P_SG_SF_EEENS5_IJNSM_IS1P_SC_EENSM_ISN_SC_EEEEENS_10bfloat16_tESL_S2J_SL_NS2A_6fusion15FusionCallbacksIS2E_NS2K_17LinearCombinationIS2J_fS2J_fLNS_15FloatRoundStyleE2EEES2F_S2I_JEEENS4_5SM1004TMEM4LOAD26SM100_TMEM_LOAD_32dp32b32xENS4_13SM90_TMA_LOADENS1K_INS1L_ILi2ELi4ELi3EEENS1N_ILi16EEENSM_INS5_IJSB_SN_EEES1V_EEEENS4_39AutoVectorizingCopyWithAssumedAlignmentILi128EEENS4_14SM90_TMA_STOREES2Z_S31_S31_EEEvvEEEEvNT_6ParamsE) ;  /* 0xffffff5c06807950 */ /* 0x000fea0003c3ffff */
        .weak           $__internal_2_$__cuda_sm10x_tcgen05_guardrail_trap_unallocated_columns_being_dealloced
        .type           $__internal_2_$__cuda_sm10x_tcgen05_guardrail_trap_unallocated_columns_being_dealloced,@function
        .size           $__internal_2_$__cuda_sm10x_tcgen05_guardrail_trap_unallocated_columns_being_dealloced,(.L_x_175 - $__internal_2_$__cuda_sm10x_tcgen05_guardrail_trap_unallocated_columns_being_dealloced)
$__internal_2_$__cuda_sm10x_tcgen05_guardrail_trap_unallocated_columns_being_dealloced:
[----:B------:R-:W-:Y:S05]  /*a200*/  BPT.TRAP 0x1 ;  /* 0x000000040000795c */ /* 0x000fea0000300000 */
[----:B------:R-:W-:-:S04]  /*a210*/  HFMA2 R3, -RZ, RZ, 0, 0 ;  /* 0x00000000ff037431 */ /* 0x000fc800000001ff */
[----:B------:R-:W-:Y:S05]  /*a220*/  RET.REL.NODEC R2 `(_ZN7cutlass13device_kernelINS_4gemm6kernel13GemmUniversalIN4cute5tupleIJiiiiEEENS1_10collective13CollectiveMmaINS1_46MainloopSm100TmaUmmaWarpSpecializedBlockScaledILi4ELi2ELi2ENS5_IJNS4_1CILi8EEENSA_ILi1EEESC_EEEEENS5_IJNSA_ILi256EEENSA_ILi64EEESF_EEENS5_IJNS_12float_e5m2_tENS_13float_ue8m0_tEEEENS5_IJNS5_IJlSC_lEEENS4_6LayoutINS5_IJNS5_IJNS5_IJNSA_ILi32EEENSA_ILi4EEEEEEiEEESQ_NS5_IJSC_iEEEEEENS5_IJNS5_IJNS5_IJNSA_ILi16EEESO_EEEiEEENS5_IJNS5_IJNSA_ILi0EEESC_EEENSA_ILi512EEEEEENS5_IJSW_iEEEEEEEEEEESK_S13_NS4_8TiledMMAINS4_8MMA_AtomIJNS4_27SM100_MMA_MXF8F6F4_2x1SM_SSISI_SI_fSJ_Li256ELi64ELNS4_4UMMA5MajorE0ELS18_0ELNS17_7ScaleInE0ELS19_0EEEEEENSM_INS5_IJSC_SC_SC_EEENS5_IJSW_SW_SW_EEEEENS5_IJNS4_10UnderscoreES1F_S1F_EEEEENS5_IJNS4_18SM100_TMA_2SM_LOADES1I_EEENS5_IJNS4_14ComposedLayoutINS4_7SwizzleILi3ELi4ELi3EEENS4_18smem_ptr_flag_bitsILi8EEENSM_INS5_IJSB_NSA_ILi128EEEEEENS5_IJS1P_SC_EEEEEEENSM_INS5_IJNS5_IJNS5_IJSP_SC_EEENS5_IJSN_SC_EEEEEESC_NS5_IJSO_NSA_ILi2EEEEEEEEENS5_IJNS5_IJNS5_IJSU_SY_EEESX_EEESW_NS5_IJSC_SY_EEEEEEEEEEEvNS4_8identityENS5_IJNS4_28SM100_TMA_2SM_LOAD_MULTICASTES27_EEES25_vS26_EENS_8epilogue10collective18CollectiveEpilogueINS2A_23Sm100TmaWarpSpecializedILi3ELi2ELi32ELb1ELb0EEEJNS5_IJS1P_SG_SF_EEENS5_IJNSM_IS1P_SC_EENSM_ISN_SC_EEEEENS_10bfloat16_tESL_S2J_SL_NS2A_6fusion15FusionCallbacksIS2E_NS2K_17LinearCombinationIS2J_fS2J_fLNS_15FloatRoundStyleE2EEES2F_S2I_JEEENS4_5SM1004TMEM4LOAD26SM100_TMEM_LOAD_32dp32b32xENS4_13SM90_TMA_LOADENS1K_INS1L_ILi2ELi4ELi3EEENS1N_ILi16EEENSM_INS5_IJSB_SN_EEES1V_EEEENS4_39AutoVectorizingCopyWithAssumedAlignmentILi128EEENS4_14SM90_TMA_STOREES2Z_S31_S31_EEEvvEEEEvNT_6ParamsE) ;  /* 0xffffff5c02747950 */ /* 0x000fea0003c3ffff */
.L_x_174:
[----:B------:R-:W-:-:S00]  /*a230*/  BRA `(.L_x_174) ;  /* 0xfffffffc00fc7947 */ /* 0x000fc0000383ffff */
[----:B------:R-:W-:-:S00]  /*a240*/  NOP ;  /* 0x0000000000007918 */ /* 0x000fc00000000000 */
        /* <DEDUP_REMOVED lines=11> */
.L_x_175:


//--------------------- .nv.global.init           --------------------------
	.section	.nv.global.init,"aw",@progbits
.nv.global.init:
	.type		$str$27,@object
	.size		$str$27,($str$28 - $str$27)
$str$27:
        /*0000*/ 	.byte	0x28, 0x61, 0x64, 0x64, 0x72, 0x65, 0x73, 0x73, 0x20, 0x26, 0x20, 0x6d, 0x61, 0x73, 0x6b, 0x29
        /*0010*/ 	.byte	0x20, 0x3d, 0x3d, 0x20, 0x30, 0x00
	.type		$str$28,@object
	.size		$str$28,($str$26 - $str$28)
$str$28:
        /*0016*/ 	.byte	0x2f, 0x74, 0x6d, 0x70, 0x2f, 0x63, 0x75, 0x74, 0x6c, 0x61, 0x73, 0x73, 0x5f, 0x73, 0x77, 0x65
        /*0026*/ 	.byte	0x65, 0x70, 0x5f, 0x73, 0x72, 0x63, 0x2f, 0x69, 0x6e, 0x63, 0x6c, 0x75, 0x64, 0x65, 0x2f, 0x63
        /*0036*/ 	.byte	0x75, 0x74, 0x65, 0x2f, 0x70, 0x6f, 0x69, 0x6e, 0x74, 0x65, 0x72, 0x5f, 0x66, 0x6c, 0x61, 0x67
        /*0046*/ 	.byte	0x67, 0x65, 0x64, 0x2e, 0x68, 0x70, 0x70, 0x00
	.type		$str$26,@object
	.size		$str$26,($str$25 - $str$26)
$str$26:
        /*004e*/ 	.byte	0x2f, 0x74, 0x6d, 0x70, 0x2f, 0x63, 0x75, 0x74, 0x6c, 0x61, 0x73, 0x73, 0x5f, 0x73, 0x77, 0x65
        /*005e*/ 	.byte	0x65, 0x70, 0x5f, 0x73, 0x72, 0x63, 0x2f, 0x69, 0x6e, 0x63, 0x6c, 0x75, 0x64, 0x65, 0x2f, 0x63
        /*006e*/ 	.byte	0x75, 0x74, 0x65, 0x2f, 0x61, 0x74, 0x6f, 0x6d, 0x2f, 0x63, 0x6f, 0x70, 0x79, 0x5f, 0x74, 0x72
        /*007e*/ 	.byte	0x61, 0x69, 0x74, 0x73, 0x5f, 0x73, 0x6d, 0x31, 0x30, 0x30, 0x2e, 0x68, 0x70, 0x70, 0x00
	.type		$str$25,@object
	.size		$str$25,(__unnamed_1 - $str$25)
$str$25:
        /*008d*/ 	.byte	0x28, 0x28, 0x75, 0x69, 0x6e, 0x74, 0x33, 0x32, 0x5f, 0x74, 0x28, 0x74, 0x68, 0x72, 0x65, 0x61
        /*009d*/ 	.byte	0x64, 0x49, 0x64, 0x78, 0x2e, 0x78, 0x29, 0x20, 0x2f, 0x20, 0x33, 0x32, 0x29, 0x20, 0x25, 0x20
        /*00ad*/ 	.byte	0x34, 0x29, 0x20, 0x3d, 0x3d, 0x20, 0x28, 0x28, 0x28, 0x74, 0x6d, 0x65, 0x6d, 0x5f, 0x61, 0x64
        /*00bd*/ 	.byte	0x64, 0x72, 0x20, 0x3e, 0x3e, 0x20, 0x31, 0x36, 0x29, 0x20, 0x2f, 0x20, 0x33, 0x32, 0x29, 0x20
        /*00cd*/ 	.byte	0x25, 0x20, 0x34, 0x29, 0x00
	.type		__unnamed_1,@object
	.size		__unnamed_1,(__unnamed_2 - __unnamed_1)
__unnamed_1:
        /*00d2*/ 	.byte	0x61, 0x75, 0x74, 0x6f, 0x20, 0x63, 0x75, 0x74, 0x65, 0x3a, 0x3a, 0x61, 0x73, 0x5f, 0x70, 0x6f
        /* <DEDUP_REMOVED lines=24> */
        /*0262*/ 	.byte	0x34, 0x30, 0x39, 0x36, 0x3e, 0x3e, 0x3e, 0x3e, 0x5d, 0x00
	.type		__unnamed_2,@object
	.size		__unnamed_2,(.L_2 - __unnamed_2)
__unnamed_2:
        /* <DEDUP_REMOVED lines=42> */
        /*050c*/ 	.byte	0x3e, 0x3e, 0x5d, 0x00
.L_2:


//--------------------- .nv.shared._ZN7cutlass13device_kernelINS_4gemm6kernel13GemmUniversalIN4cute5tupleIJiiiiEEENS1_10collective13CollectiveMmaINS1_46MainloopSm100TmaUmmaWarpSpecializedBlockScaledILi4ELi2ELi2ENS5_IJNS4_1CILi8EEENSA_ILi1EEESC_EEEEENS5_IJNSA_ILi256EEENSA_ILi64EEESF_EEENS5_IJNS_12float_e5m2_tENS_13float_ue8m0_tEEEENS5_IJNS5_IJlSC_lEEENS4_6LayoutINS5_IJNS5_IJNS5_IJNSA_ILi32EEENSA_ILi4EEEEEEiEEESQ_NS5_IJSC_iEEEEEENS5_IJNS5_IJNS5_IJNSA_ILi16EEESO_EEEiEEENS5_IJNS5_IJNSA_ILi0EEESC_EEENSA_ILi512EEEEEENS5_IJSW_iEEEEEEEEEEESK_S13_NS4_8TiledMMAINS4_8MMA_AtomIJNS4_27SM100_MMA_MXF8F6F4_2x1SM_SSISI_SI_fSJ_Li256ELi64ELNS4_4UMMA5MajorE0ELS18_0ELNS17_7ScaleInE0ELS19_0EEEEEENSM_INS5_IJSC_SC_SC_EEENS5_IJSW_SW_SW_EEEEENS5_IJNS4_10UnderscoreES1F_S1F_EEEEENS5_IJNS4_18SM100_TMA_2SM_LOADES1I_EEENS5_IJNS4_14ComposedLayoutINS4_7SwizzleILi3ELi4ELi3EEENS4_18smem_ptr_flag_bitsILi8EEENSM_INS5_IJSB_NSA_ILi128EEEEEENS5_IJS1P_SC_EEEEEEENSM_INS5_IJNS5_IJNS5_IJSP_SC_EEENS5_IJSN_SC_EEEEEESC_NS5_IJSO_NSA_ILi2EEEEEEEEENS5_IJNS5_IJNS5_IJSU_SY_EEESX_EEESW_NS5_IJSC_SY_EEEEEEEEEEEvNS4_8identityENS5_IJNS4_28SM100_TMA_2SM_LOAD_MULTICASTES27_EEES25_vS26_EENS_8epilogue10collective18CollectiveEpilogueINS2A_23Sm100TmaWarpSpecializedILi3ELi2ELi32ELb1ELb0EEEJNS5_IJS1P_SG_SF_EEENS5_IJNSM_IS1P_SC_EENSM_ISN_SC_EEEEENS_10bfloat16_tESL_S2J_SL_NS2A_6fusion15FusionCallbacksIS2E_NS2K_17LinearCombinationIS2J_fS2J_fLNS_15FloatRoundStyleE2EEES2F_S2I_JEEENS4_5SM1004TMEM4LOAD26SM100_TMEM_LOAD_32dp32b32xENS4_13SM90_TMA_LOADENS1K_INS1L_ILi2ELi4ELi3EEENS1N_ILi16EEENSM_INS5_IJSB_SN_EEES1V_EEEENS4_39AutoVectorizingCopyWithAssumedAlignmentILi128EEENS4_14SM90_TMA_STOREES2Z_S31_S31_EEEvvEEEEvNT_6ParamsE --------------------------
	.section	.nv.shared._ZN7cutlass13device_kernelINS_4gemm6kernel13GemmUniversalIN4cute5tupleIJiiiiEEENS1_10collective13CollectiveMmaINS1_46MainloopSm100TmaUmmaWarpSpecializedBlockScaledILi4ELi2ELi2ENS5_IJNS4_1CILi8EEENSA_ILi1EEESC_EEEEENS5_IJNSA_ILi256EEENSA_ILi64EEESF_EEENS5_IJNS_12float_e5m2_tENS_13float_ue8m0_tEEEENS5_IJNS5_IJlSC_lEEENS4_6LayoutINS5_IJNS5_IJNS5_IJNSA_ILi32EEENSA_ILi4EEEEEEiEEESQ_NS5_IJSC_iEEEEEENS5_IJNS5_IJNS5_IJNSA_ILi16EEESO_EEEiEEENS5_IJNS5_IJNSA_ILi0EEESC_EEENSA_ILi512EEEEEENS5_IJSW_iEEEEEEEEEEESK_S13_NS4_8TiledMMAINS4_8MMA_AtomIJNS4_27SM100_MMA_MXF8F6F4_2x1SM_SSISI_SI_fSJ_Li256ELi64ELNS4_4UMMA5MajorE0ELS18_0ELNS17_7ScaleInE0ELS19_0EEEEEENSM_INS5_IJSC_SC_SC_EEENS5_IJSW_SW_SW_EEEEENS5_IJNS4_10UnderscoreES1F_S1F_EEEEENS5_IJNS4_18SM100_TMA_2SM_LOADES1I_EEENS5_IJNS4_14ComposedLayoutINS4_7SwizzleILi3ELi4ELi3EEENS4_18smem_ptr_flag_bitsILi8EEENSM_INS5_IJSB_NSA_ILi128EEEEEENS5_IJS1P_SC_EEEEEEENSM_INS5_IJNS5_IJNS5_IJSP_SC_EEENS5_IJSN_SC_EEEEEESC_NS5_IJSO_NSA_ILi2EEEEEEEEENS5_IJNS5_IJNS5_IJSU_SY_EEESX_EEESW_NS5_IJSC_SY_EEEEEEEEEEEvNS4_8identityENS5_IJNS4_28SM100_TMA_2SM_LOAD_MULTICASTES27_EEES25_vS26_EENS_8epilogue10collective18CollectiveEpilogueINS2A_23Sm100TmaWarpSpecializedILi3ELi2ELi32ELb1ELb0EEEJNS5_IJS1P_SG_SF_EEENS5_IJNSM_IS1P_SC_EENSM_ISN_SC_EEEEENS_10bfloat16_tESL_S2J_SL_NS2A_6fusion15FusionCallbacksIS2E_NS2K_17LinearCombinationIS2J_fS2J_fLNS_15FloatRoundStyleE2EEES2F_S2I_JEEENS4_5SM1004TMEM4LOAD26SM100_TMEM_LOAD_32dp32b32xENS4_13SM90_TMA_LOADENS1K_INS1L_ILi2ELi4ELi3EEENS1N_ILi16EEENSM_INS5_IJSB_SN_EEES1V_EEEENS4_39AutoVectorizingCopyWithAssumedAlignmentILi128EEENS4_14SM90_TMA_STOREES2Z_S31_S31_EEEvvEEEEvNT_6ParamsE,"aw",@nobits
	.sectionflags	@""
	.align	16
	.zero		1024


//--------------------- .nv.shared.reserved.0     --------------------------
	.section	.nv.shared.reserved.0,"aw",@nobits
	.weak		__nv_reservedSMEM_offset_0_alias
	.size		__nv_reservedSMEM_offset_0_alias, 0, 64
	.other		__nv_reservedSMEM_offset_0_alias,@"STO_CUDA_RESERVED_SHARED STV_DEFAULT"
__nv_reservedSMEM_offset_0_alias:
	.zero		0
.nv.shared.reserved.0:
	.zero		64
	.weak		__nv_reservedSMEM_tcgen05_partition
	.type		__nv_reservedSMEM_tcgen05_partition,@object
	.size		__nv_reservedSMEM_tcgen05_partition,(.L_0 - __nv_reservedSMEM_tcgen05_partition)
__nv_reservedSMEM_tcgen05_partition:
	.zero		32
.L_0:


//--------------------- .nv.global                --------------------------
	.section	.nv.global,"aw",@nobits
.nv.global:
	.type		_ZN40_INTERNAL_8e67a741_4_k_cu_6d999d61_399434cute1_E,@object
	.size		_ZN40_INTERNAL_8e67a741_4_k_cu_6d999d61_399434cute1_E,(_ZN40_INTERNAL_8e67a741_4_k_cu_6d999d61_399434cuda3std3__45__cpo6cbeginE - _ZN40_INTERNAL_8e67a741_4_k_cu_6d999d61_399434cute1_E)
_ZN40_INTERNAL_8e67a741_4_k_cu_6d999d61_399434cute1_E:
	.zero		1
	.type		_ZN40_INTERNAL_8e67a741_4_k_cu_6d999d61_399434cuda3std3__45__cpo6cbeginE,@object
	.size		_ZN40_INTERNAL_8e67a741_4_k_cu_6d999d61_399434cuda3std3__45__cpo6cbeginE,(_ZN40_INTERNAL_8e67a741_4_k_cu_6d999d61_399434cuda3std3__48in_placeE - _ZN40_INTERNAL_8e67a741_4_k_cu_6d999d61_399434cuda3std3__45__cpo6cbeginE)
_ZN40_INTERNAL_8e67a741_4_k_cu_6d999d61_399434cuda3std3__45__cpo6cbeginE:
	.zero		1
	.type		_ZN40_INTERNAL_8e67a741_4_k_cu_6d999d61_399434cuda3std3__48in_placeE,@object
	.size		_ZN40_INTERNAL_8e67a741_4_k_cu_6d999d61_399434cuda3std3__48in_placeE,(_ZN40_INTERNAL_8e67a741_4_k_cu_6d999d61_399434cuda3std6ranges3__45__cpo9iter_moveE - _ZN40_INTERNAL_8e67a741_4_k_cu_6d999d61_399434cuda3std3__48in_placeE)
_ZN40_INTERNAL_8e67a741_4_k_cu_6d999d61_399434cuda3std3__48in_placeE:
	.zero		1
	.type		_ZN40_INTERNAL_8e67a741_4_k_cu_6d999d61_399434cuda3std6ranges3__45__cpo9iter_moveE,@object
	.size		_ZN40_INTERNAL_8e67a741_4_k_cu_6d999d61_399434cuda3std6ranges3__45__cpo9iter_moveE,(_ZN40_INTERNAL_8e67a741_4_k_cu_6d999d61_399434cuda3std3__45__cpo5beginE - _ZN40_INTERNAL_8e67a741_4_k_cu_6d999d61_399434cuda3std6ranges3__45__cpo9iter_moveE)
_ZN40_INTERNAL_8e67a741_4_k_cu_6d999d61_399434cuda3std6ranges3__45__cpo9iter_moveE:
	.zero		1
	.type		_ZN40_INTERNAL_8e67a741_4_k_cu_6d999d61_399434cuda3std3__45__cpo5beginE,@object
	.size		_ZN40_INTERNAL_8e67a741_4_k_cu_6d999d61_399434cuda3std3__45__cpo5beginE,(_ZN40_INTERNAL_8e67a741_4_k_cu_6d999d61_399434cuda3std3__442_GLOBAL__N__8e67a741_4_k_cu_6d999d61_399436ignoreE - _ZN40_INTERNAL_8e67a741_4_k_cu_6d999d61_399434cuda3std3__45__cpo5beginE)
_ZN40_INTERNAL_8e67a741_4_k_cu_6d999d61_399434cuda3std3__45__cpo5beginE:
	.zero		1
	.type		_ZN40_INTERNAL_8e67a741_4_k_cu_6d999d61_399434cuda3std3__442_GLOBAL__N__8e67a741_4_k_cu_6d999d61_399436ignoreE,@object
	.size		_ZN40_INTERNAL_8e67a741_4_k_cu_6d999d61_399434cuda3std3__442_GLOBAL__N__8e67a741_4_k_cu_6d999d61_399436ignoreE,(_ZN40_INTERNAL_8e67a741_4_k_cu_6d999d61_399434cute7productE - _ZN40_INTERNAL_8e67a741_4_k_cu_6d999d61_399434cuda3std3__442_GLOBAL__N__8e67a741_4_k_cu_6d999d61_399436ignoreE)
_ZN40_INTERNAL_8e67a741_4_k_cu_6d999d61_399434cuda3std3__442_GLOBAL__N__8e67a741_4_k_cu_6d999d61_399436ignoreE:
	.zero		1
	.type		_ZN40_INTERNAL_8e67a741_4_k_cu_6d999d61_399434cute7productE,@object
	.size		_ZN40_INTERNAL_8e67a741_4_k_cu_6d999d61_399434cute7productE,(_ZN40_INTERNAL_8e67a741_4_k_cu_6d999d61_399434cuda3std3__45__cpo3endE - _ZN40_INTERNAL_8e67a741_4_k_cu_6d999d61_399434cute7productE)
_ZN40_INTERNAL_8e67a741_4_k_cu_6d999d61_399434cute7productE:
	.zero		1
	.type		_ZN40_INTERNAL_8e67a741_4_k_cu_6d999d61_399434cuda3std3__45__cpo3endE,@object
	.size		_ZN40_INTERNAL_8e67a741_4_k_cu_6d999d61_399434cuda3std3__45__cpo3endE,(_ZN40_INTERNAL_8e67a741_4_k_cu_6d999d61_399434cuda3std3__419piecewise_constructE - _ZN40_INTERNAL_8e67a741_4_k_cu_6d999d61_399434cuda3std3__45__cpo3endE)
_ZN40_INTERNAL_8e67a741_4_k_cu_6d999d61_399434cuda3std3__45__cpo3endE:
	.zero		1
	.type		_ZN40_INTERNAL_8e67a741_4_k_cu_6d999d61_399434cuda3std3__419piecewise_constructE,@object
	.size		_ZN40_INTERNAL_8e67a741_4_k_cu_6d999d61_399434cuda3std3__419piecewise_constructE,(_ZN40_INTERNAL_8e67a741_4_k_cu_6d999d61_399434cuda3std3__45__cpo4cendE - _ZN40_INTERNAL_8e67a741_4_k_cu_6d999d61_399434cuda3std3__419piecewise_constructE)
_ZN40_INTERNAL_8e67a741_4_k_cu_6d999d61_399434cuda3std3__419piecewise_constructE:
	.zero		1
	.type		_ZN40_INTERNAL_8e67a741_4_k_cu_6d999d61_399434cuda3std3__45__cpo4cendE,@object
	.size		_ZN40_INTERNAL_8e67a741_4_k_cu_6d999d61_399434cuda3std3__45__cpo4cendE,(_ZN40_INTERNAL_8e67a741_4_k_cu_6d999d61_399434cuda3std6ranges3__45__cpo4swapE - _ZN40_INTERNAL_8e67a741_4_k_cu_6d999d61_399434cuda3std3__45__cpo4cendE)
_ZN40_INTERNAL_8e67a741_4_k_cu_6d999d61_399434cuda3std3__45__cpo4cendE:
	.zero		1
	.type		_ZN40_INTERNAL_8e67a741_4_k_cu_6d999d61_399434cuda3std6ranges3__45__cpo4swapE,@object
	.size		_ZN40_INTERNAL_8e67a741_4_k_cu_6d999d61_399434cuda3std6ranges3__45__cpo4swapE,(.L_10 - _ZN40_INTERNAL_8e67a741_4_k_cu_6d999d61_399434cuda3std6ranges3__45__cpo4swapE)
_ZN40_INTERNAL_8e67a741_4_k_cu_6d999d61_399434cuda3std6ranges3__45__cpo4swapE:
	.zero		1
.L_10:


//--------------------- .nv.constant0._ZN7cutlass13device_kernelINS_4gemm6kernel13GemmUniversalIN4cute5tupleIJiiiiEEENS1_10collective13CollectiveMmaINS1_46MainloopSm100TmaUmmaWarpSpecializedBlockScaledILi4ELi2ELi2ENS5_IJNS4_1CILi8EEENSA_ILi1EEESC_EEEEENS5_IJNSA_ILi256EEENSA_ILi64EEESF_EEENS5_IJNS_12float_e5m2_tENS_13float_ue8m0_tEEEENS5_IJNS5_IJlSC_lEEENS4_6LayoutINS5_IJNS5_IJNS5_IJNSA_ILi32EEENSA_ILi4EEEEEEiEEESQ_NS5_IJSC_iEEEEEENS5_IJNS5_IJNS5_IJNSA_ILi16EEESO_EEEiEEENS5_IJNS5_IJNSA_ILi0EEESC_EEENSA_ILi512EEEEEENS5_IJSW_iEEEEEEEEEEESK_S13_NS4_8TiledMMAINS4_8MMA_AtomIJNS4_27SM100_MMA_MXF8F6F4_2x1SM_SSISI_SI_fSJ_Li256ELi64ELNS4_4UMMA5MajorE0ELS18_0ELNS17_7ScaleInE0ELS19_0EEEEEENSM_INS5_IJSC_SC_SC_EEENS5_IJSW_SW_SW_EEEEENS5_IJNS4_10UnderscoreES1F_S1F_EEEEENS5_IJNS4_18SM100_TMA_2SM_LOADES1I_EEENS5_IJNS4_14ComposedLayoutINS4_7SwizzleILi3ELi4ELi3EEENS4_18smem_ptr_flag_bitsILi8EEENSM_INS5_IJSB_NSA_ILi128EEEEEENS5_IJS1P_SC_EEEEEEENSM_INS5_IJNS5_IJNS5_IJSP_SC_EEENS5_IJSN_SC_EEEEEESC_NS5_IJSO_NSA_ILi2EEEEEEEEENS5_IJNS5_IJNS5_IJSU_SY_EEESX_EEESW_NS5_IJSC_SY_EEEEEEEEEEEvNS4_8identityENS5_IJNS4_28SM100_TMA_2SM_LOAD_MULTICASTES27_EEES25_vS26_EENS_8epilogue10collective18CollectiveEpilogueINS2A_23Sm100TmaWarpSpecializedILi3ELi2ELi32ELb1ELb0EEEJNS5_IJS1P_SG_SF_EEENS5_IJNSM_IS1P_SC_EENSM_ISN_SC_EEEEENS_10bfloat16_tESL_S2J_SL_NS2A_6fusion15FusionCallbacksIS2E_NS2K_17LinearCombinationIS2J_fS2J_fLNS_15FloatRoundStyleE2EEES2F_S2I_JEEENS4_5SM1004TMEM4LOAD26SM100_TMEM_LOAD_32dp32b32xENS4_13SM90_TMA_LOADENS1K_INS1L_ILi2ELi4ELi3EEENS1N_ILi16EEENSM_INS5_IJSB_SN_EEES1V_EEEENS4_39AutoVectorizingCopyWithAssumedAlignmentILi128EEENS4_14SM90_TMA_STOREES2Z_S31_S31_EEEvvEEEEvNT_6ParamsE --------------------------
	.section	.nv.constant0._ZN7cutlass13device_kernelINS_4gemm6kernel13GemmUniversalIN4cute5tupleIJiiiiEEENS1_10collective13CollectiveMmaINS1_46MainloopSm100TmaUmmaWarpSpecializedBlockScaledILi4ELi2ELi2ENS5_IJNS4_1CILi8EEENSA_ILi1EEESC_EEEEENS5_IJNSA_ILi256EEENSA_ILi64EEESF_EEENS5_IJNS_12float_e5m2_tENS_13float_ue8m0_tEEEENS5_IJNS5_IJlSC_lEEENS4_6LayoutINS5_IJNS5_IJNS5_IJNSA_ILi32EEENSA_ILi4EEEEEEiEEESQ_NS5_IJSC_iEEEEEENS5_IJNS5_IJNS5_IJNSA_ILi16EEESO_EEEiEEENS5_IJNS5_IJNSA_ILi0EEESC_EEENSA_ILi512EEEEEENS5_IJSW_iEEEEEEEEEEESK_S13_NS4_8TiledMMAINS4_8MMA_AtomIJNS4_27SM100_MMA_MXF8F6F4_2x1SM_SSISI_SI_fSJ_Li256ELi64ELNS4_4UMMA5MajorE0ELS18_0ELNS17_7ScaleInE0ELS19_0EEEEEENSM_INS5_IJSC_SC_SC_EEENS5_IJSW_SW_SW_EEEEENS5_IJNS4_10UnderscoreES1F_S1F_EEEEENS5_IJNS4_18SM100_TMA_2SM_LOADES1I_EEENS5_IJNS4_14ComposedLayoutINS4_7SwizzleILi3ELi4ELi3EEENS4_18smem_ptr_flag_bitsILi8EEENSM_INS5_IJSB_NSA_ILi128EEEEEENS5_IJS1P_SC_EEEEEEENSM_INS5_IJNS5_IJNS5_IJSP_SC_EEENS5_IJSN_SC_EEEEEESC_NS5_IJSO_NSA_ILi2EEEEEEEEENS5_IJNS5_IJNS5_IJSU_SY_EEESX_EEESW_NS5_IJSC_SY_EEEEEEEEEEEvNS4_8identityENS5_IJNS4_28SM100_TMA_2SM_LOAD_MULTICASTES27_EEES25_vS26_EENS_8epilogue10collective18CollectiveEpilogueINS2A_23Sm100TmaWarpSpecializedILi3ELi2ELi32ELb1ELb0EEEJNS5_IJS1P_SG_SF_EEENS5_IJNSM_IS1P_SC_EENSM_ISN_SC_EEEEENS_10bfloat16_tESL_S2J_SL_NS2A_6fusion15FusionCallbacksIS2E_NS2K_17LinearCombinationIS2J_fS2J_fLNS_15FloatRoundStyleE2EEES2F_S2I_JEEENS4_5SM1004TMEM4LOAD26SM100_TMEM_LOAD_32dp32b32xENS4_13SM90_TMA_LOADENS1K_INS1L_ILi2ELi4ELi3EEENS1N_ILi16EEENSM_INS5_IJSB_SN_EEES1V_EEEENS4_39AutoVectorizingCopyWithAssumedAlignmentILi128EEENS4_14SM90_TMA_STOREES2Z_S31_S31_EEEvvEEEEvNT_6ParamsE,"a",@progbits
	.sectionflags	@""
	.align	4
.nv.constant0._ZN7cutlass13device_kernelINS_4gemm6kernel13GemmUniversalIN4cute5tupleIJiiiiEEENS1_10collective13CollectiveMmaINS1_46MainloopSm100TmaUmmaWarpSpecializedBlockScaledILi4ELi2ELi2ENS5_IJNS4_1CILi8EEENSA_ILi1EEESC_EEEEENS5_IJNSA_ILi256EEENSA_ILi64EEESF_EEENS5_IJNS_12float_e5m2_tENS_13float_ue8m0_tEEEENS5_IJNS5_IJlSC_lEEENS4_6LayoutINS5_IJNS5_IJNS5_IJNSA_ILi32EEENSA_ILi4EEEEEEiEEESQ_NS5_IJSC_iEEEEEENS5_IJNS5_IJNS5_IJNSA_ILi16EEESO_EEEiEEENS5_IJNS5_IJNSA_ILi0EEESC_EEENSA_ILi512EEEEEENS5_IJSW_iEEEEEEEEEEESK_S13_NS4_8TiledMMAINS4_8MMA_AtomIJNS4_27SM100_MMA_MXF8F6F4_2x1SM_SSISI_SI_fSJ_Li256ELi64ELNS4_4UMMA5MajorE0ELS18_0ELNS17_7ScaleInE0ELS19_0EEEEEENSM_INS5_IJSC_SC_SC_EEENS5_IJSW_SW_SW_EEEEENS5_IJNS4_10UnderscoreES1F_S1F_EEEEENS5_IJNS4_18SM100_TMA_2SM_LOADES1I_EEENS5_IJNS4_14ComposedLayoutINS4_7SwizzleILi3ELi4ELi3EEENS4_18smem_ptr_flag_bitsILi8EEENSM_INS5_IJSB_NSA_ILi128EEEEEENS5_IJS1P_SC_EEEEEEENSM_INS5_IJNS5_IJNS5_IJSP_SC_EEENS5_IJSN_SC_EEEEEESC_NS5_IJSO_NSA_ILi2EEEEEEEEENS5_IJNS5_IJNS5_IJSU_SY_EEESX_EEESW_NS5_IJSC_SY_EEEEEEEEEEEvNS4_8identityENS5_IJNS4_28SM100_TMA_2SM_LOAD_MULTICASTES27_EEES25_vS26_EENS_8epilogue10collective18CollectiveEpilogueINS2A_23Sm100TmaWarpSpecializedILi3ELi2ELi32ELb1ELb0EEEJNS5_IJS1P_SG_SF_EEENS5_IJNSM_IS1P_SC_EENSM_ISN_SC_EEEEENS_10bfloat16_tESL_S2J_SL_NS2A_6fusion15FusionCallbacksIS2E_NS2K_17LinearCombinationIS2J_fS2J_fLNS_15FloatRoundStyleE2EEES2F_S2I_JEEENS4_5SM1004TMEM4LOAD26SM100_TMEM_LOAD_32dp32b32xENS4_13SM90_TMA_LOADENS1K_INS1L_ILi2ELi4ELi3EEENS1N_ILi16EEENSM_INS5_IJSB_SN_EEES1V_EEEENS4_39AutoVectorizingCopyWithAssumedAlignmentILi128EEENS4_14SM90_TMA_STOREES2Z_S31_S31_EEEvvEEEEvNT_6ParamsE:
	.zero		3968


//--------------------- SYMBOLS --------------------------

	.type		.nv.reservedSmem.offset0,@object
	.size		.nv.reservedSmem.offset0,0x4
	.type		.nv.reservedSmem.cap,@object
	.size		.nv.reservedSmem.cap,0x4
	.type		__assertfail,@function
